//
// Generated by NVIDIA NVVM Compiler
//
// Compiler Build ID: CL-36424714
// Cuda compilation tools, release 13.0, V13.0.88
// Based on NVVM 20.0.0
//

.version 9.0
.target sm_100
.address_size 64

	// .globl	_Z27matmul_PMPPThreadCoarseningPfS_S_i
// _ZZ27matmul_PMPPThreadCoarseningPfS_S_iE3a_s has been demoted
// _ZZ27matmul_PMPPThreadCoarseningPfS_S_iE3b_s has been demoted
// _ZZ25matmul_sharedmem_blockingPfS_S_iE3a_s has been demoted
// _ZZ25matmul_sharedmem_blockingPfS_S_iE3b_s has been demoted
// _ZZ17matmul_tiled_smemPfS_S_iE3a_s has been demoted
// _ZZ17matmul_tiled_smemPfS_S_iE3b_s has been demoted

.visible .entry _Z27matmul_PMPPThreadCoarseningPfS_S_i(
	.param .u64 .ptr .align 1 _Z27matmul_PMPPThreadCoarseningPfS_S_i_param_0,
	.param .u64 .ptr .align 1 _Z27matmul_PMPPThreadCoarseningPfS_S_i_param_1,
	.param .u64 .ptr .align 1 _Z27matmul_PMPPThreadCoarseningPfS_S_i_param_2,
	.param .u32 _Z27matmul_PMPPThreadCoarseningPfS_S_i_param_3
)
{
	.reg .pred 	%p<4>;
	.reg .b32 	%r<45>;
	.reg .b32 	%f<293>;
	.reg .b64 	%rd<15>;
	// demoted variable
	.shared .align 4 .b8 _ZZ27matmul_PMPPThreadCoarseningPfS_S_iE3a_s[4096];
	// demoted variable
	.shared .align 4 .b8 _ZZ27matmul_PMPPThreadCoarseningPfS_S_iE3b_s[4096];
	ld.param.u64 	%rd3, [_Z27matmul_PMPPThreadCoarseningPfS_S_i_param_1];
	ld.param.u32 	%r15, [_Z27matmul_PMPPThreadCoarseningPfS_S_i_param_3];
	mov.u32 	%r16, %ctaid.x;
	mov.u32 	%r1, %tid.x;
	mov.u32 	%r2, %tid.y;
	shl.b32 	%r17, %r16, 10;
	or.b32  	%r3, %r17, %r1;
	setp.lt.s32 	%p1, %r15, 32;
	mov.f32 	%f261, 0f00000000;
	mov.f32 	%f262, %f261;
	mov.f32 	%f263, %f261;
	mov.f32 	%f264, %f261;
	mov.f32 	%f265, %f261;
	mov.f32 	%f266, %f261;
	mov.f32 	%f267, %f261;
	mov.f32 	%f268, %f261;
	mov.f32 	%f269, %f261;
	mov.f32 	%f270, %f261;
	mov.f32 	%f271, %f261;
	mov.f32 	%f272, %f261;
	mov.f32 	%f273, %f261;
	mov.f32 	%f274, %f261;
	mov.f32 	%f275, %f261;
	mov.f32 	%f276, %f261;
	mov.f32 	%f277, %f261;
	mov.f32 	%f278, %f261;
	mov.f32 	%f279, %f261;
	mov.f32 	%f280, %f261;
	mov.f32 	%f281, %f261;
	mov.f32 	%f282, %f261;
	mov.f32 	%f283, %f261;
	mov.f32 	%f284, %f261;
	mov.f32 	%f285, %f261;
	mov.f32 	%f286, %f261;
	mov.f32 	%f287, %f261;
	mov.f32 	%f288, %f261;
	mov.f32 	%f289, %f261;
	mov.f32 	%f290, %f261;
	mov.f32 	%f291, %f261;
	mov.f32 	%f292, %f261;
	@%p1 bra 	$L__BB0_5;
	shl.b32 	%r19, %r2, 7;
	mov.u32 	%r20, _ZZ27matmul_PMPPThreadCoarseningPfS_S_iE3a_s;
	add.s32 	%r4, %r20, %r19;
	mov.u32 	%r21, _ZZ27matmul_PMPPThreadCoarseningPfS_S_iE3b_s;
	shl.b32 	%r22, %r1, 2;
	add.s32 	%r6, %r21, %r22;
	add.s32 	%r5, %r6, %r19;
	shr.s32 	%r23, %r15, 31;
	shr.u32 	%r24, %r23, 27;
	add.s32 	%r25, %r15, %r24;
	shr.s32 	%r7, %r25, 5;
	cvta.to.global.u64 	%rd1, %rd3;
	mov.b32 	%r42, 0;
	mov.f32 	%f261, 0f00000000;
$L__BB0_2:
	ld.param.u64 	%rd13, [_Z27matmul_PMPPThreadCoarseningPfS_S_i_param_0];
	shl.b32 	%r27, %r42, 5;
	mov.u32 	%r28, %ctaid.y;
	shl.b32 	%r29, %r28, 5;
	add.s32 	%r30, %r29, %r2;
	mov.u32 	%r31, %tid.x;
	mad.lo.s32 	%r32, %r15, %r30, %r31;
	add.s32 	%r33, %r32, %r27;
	cvta.to.global.u64 	%rd5, %rd13;
	mul.wide.s32 	%rd6, %r33, 4;
	add.s64 	%rd7, %rd5, %rd6;
	ld.global.f32 	%f131, [%rd7];
	shl.b32 	%r34, %r31, 2;
	add.s32 	%r35, %r4, %r34;
	st.shared.f32 	[%r35], %f131;
	add.s32 	%r36, %r27, %r2;
	mad.lo.s32 	%r43, %r36, %r15, %r3;
	mov.b32 	%r44, 0;
$L__BB0_3:
	mul.wide.s32 	%rd8, %r43, 4;
	add.s64 	%rd9, %rd1, %rd8;
	ld.global.f32 	%f132, [%rd9];
	st.shared.f32 	[%r5], %f132;
	bar.sync 	0;
	ld.shared.f32 	%f133, [%r4];
	ld.shared.f32 	%f134, [%r6];
	fma.rn.f32 	%f292, %f133, %f134, %f292;
	ld.shared.f32 	%f135, [%r4+4];
	ld.shared.f32 	%f136, [%r6+128];
	fma.rn.f32 	%f291, %f135, %f136, %f291;
	ld.shared.f32 	%f137, [%r4+8];
	ld.shared.f32 	%f138, [%r6+256];
	fma.rn.f32 	%f290, %f137, %f138, %f290;
	ld.shared.f32 	%f139, [%r4+12];
	ld.shared.f32 	%f140, [%r6+384];
	fma.rn.f32 	%f289, %f139, %f140, %f289;
	ld.shared.f32 	%f141, [%r4+16];
	ld.shared.f32 	%f142, [%r6+512];
	fma.rn.f32 	%f288, %f141, %f142, %f288;
	ld.shared.f32 	%f143, [%r4+20];
	ld.shared.f32 	%f144, [%r6+640];
	fma.rn.f32 	%f287, %f143, %f144, %f287;
	ld.shared.f32 	%f145, [%r4+24];
	ld.shared.f32 	%f146, [%r6+768];
	fma.rn.f32 	%f286, %f145, %f146, %f286;
	ld.shared.f32 	%f147, [%r4+28];
	ld.shared.f32 	%f148, [%r6+896];
	fma.rn.f32 	%f285, %f147, %f148, %f285;
	ld.shared.f32 	%f149, [%r4+32];
	ld.shared.f32 	%f150, [%r6+1024];
	fma.rn.f32 	%f284, %f149, %f150, %f284;
	ld.shared.f32 	%f151, [%r4+36];
	ld.shared.f32 	%f152, [%r6+1152];
	fma.rn.f32 	%f283, %f151, %f152, %f283;
	ld.shared.f32 	%f153, [%r4+40];
	ld.shared.f32 	%f154, [%r6+1280];
	fma.rn.f32 	%f282, %f153, %f154, %f282;
	ld.shared.f32 	%f155, [%r4+44];
	ld.shared.f32 	%f156, [%r6+1408];
	fma.rn.f32 	%f281, %f155, %f156, %f281;
	ld.shared.f32 	%f157, [%r4+48];
	ld.shared.f32 	%f158, [%r6+1536];
	fma.rn.f32 	%f280, %f157, %f158, %f280;
	ld.shared.f32 	%f159, [%r4+52];
	ld.shared.f32 	%f160, [%r6+1664];
	fma.rn.f32 	%f279, %f159, %f160, %f279;
	ld.shared.f32 	%f161, [%r4+56];
	ld.shared.f32 	%f162, [%r6+1792];
	fma.rn.f32 	%f278, %f161, %f162, %f278;
	ld.shared.f32 	%f163, [%r4+60];
	ld.shared.f32 	%f164, [%r6+1920];
	fma.rn.f32 	%f277, %f163, %f164, %f277;
	ld.shared.f32 	%f165, [%r4+64];
	ld.shared.f32 	%f166, [%r6+2048];
	fma.rn.f32 	%f276, %f165, %f166, %f276;
	ld.shared.f32 	%f167, [%r4+68];
	ld.shared.f32 	%f168, [%r6+2176];
	fma.rn.f32 	%f275, %f167, %f168, %f275;
	ld.shared.f32 	%f169, [%r4+72];
	ld.shared.f32 	%f170, [%r6+2304];
	fma.rn.f32 	%f274, %f169, %f170, %f274;
	ld.shared.f32 	%f171, [%r4+76];
	ld.shared.f32 	%f172, [%r6+2432];
	fma.rn.f32 	%f273, %f171, %f172, %f273;
	ld.shared.f32 	%f173, [%r4+80];
	ld.shared.f32 	%f174, [%r6+2560];
	fma.rn.f32 	%f272, %f173, %f174, %f272;
	ld.shared.f32 	%f175, [%r4+84];
	ld.shared.f32 	%f176, [%r6+2688];
	fma.rn.f32 	%f271, %f175, %f176, %f271;
	ld.shared.f32 	%f177, [%r4+88];
	ld.shared.f32 	%f178, [%r6+2816];
	fma.rn.f32 	%f270, %f177, %f178, %f270;
	ld.shared.f32 	%f179, [%r4+92];
	ld.shared.f32 	%f180, [%r6+2944];
	fma.rn.f32 	%f269, %f179, %f180, %f269;
	ld.shared.f32 	%f181, [%r4+96];
	ld.shared.f32 	%f182, [%r6+3072];
	fma.rn.f32 	%f268, %f181, %f182, %f268;
	ld.shared.f32 	%f183, [%r4+100];
	ld.shared.f32 	%f184, [%r6+3200];
	fma.rn.f32 	%f267, %f183, %f184, %f267;
	ld.shared.f32 	%f185, [%r4+104];
	ld.shared.f32 	%f186, [%r6+3328];
	fma.rn.f32 	%f266, %f185, %f186, %f266;
	ld.shared.f32 	%f187, [%r4+108];
	ld.shared.f32 	%f188, [%r6+3456];
	fma.rn.f32 	%f265, %f187, %f188, %f265;
	ld.shared.f32 	%f189, [%r4+112];
	ld.shared.f32 	%f190, [%r6+3584];
	fma.rn.f32 	%f264, %f189, %f190, %f264;
	ld.shared.f32 	%f191, [%r4+116];
	ld.shared.f32 	%f192, [%r6+3712];
	fma.rn.f32 	%f263, %f191, %f192, %f263;
	ld.shared.f32 	%f193, [%r4+120];
	ld.shared.f32 	%f194, [%r6+3840];
	fma.rn.f32 	%f262, %f193, %f194, %f262;
	ld.shared.f32 	%f195, [%r4+124];
	ld.shared.f32 	%f196, [%r6+3968];
	fma.rn.f32 	%f261, %f195, %f196, %f261;
	bar.sync 	0;
	add.s32 	%r44, %r44, 1;
	add.s32 	%r43, %r43, 32;
	setp.ne.s32 	%p2, %r44, 32;
	@%p2 bra 	$L__BB0_3;
	add.s32 	%r42, %r42, 1;
	setp.eq.s32 	%p3, %r42, %r7;
	@%p3 bra 	$L__BB0_5;
	bra.uni 	$L__BB0_2;
$L__BB0_5:
	ld.param.u64 	%rd14, [_Z27matmul_PMPPThreadCoarseningPfS_S_i_param_2];
	mov.u32 	%r37, %ctaid.y;
	shl.b32 	%r38, %r37, 5;
	mov.u32 	%r39, %tid.y;
	add.s32 	%r40, %r38, %r39;
	mad.lo.s32 	%r41, %r15, %r40, %r3;
	cvta.to.global.u64 	%rd10, %rd14;
	mul.wide.s32 	%rd11, %r41, 4;
	add.s64 	%rd12, %rd10, %rd11;
	st.global.f32 	[%rd12], %f292;
	st.global.f32 	[%rd12+128], %f291;
	st.global.f32 	[%rd12+256], %f290;
	st.global.f32 	[%rd12+384], %f289;
	st.global.f32 	[%rd12+512], %f288;
	st.global.f32 	[%rd12+640], %f287;
	st.global.f32 	[%rd12+768], %f286;
	st.global.f32 	[%rd12+896], %f285;
	st.global.f32 	[%rd12+1024], %f284;
	st.global.f32 	[%rd12+1152], %f283;
	st.global.f32 	[%rd12+1280], %f282;
	st.global.f32 	[%rd12+1408], %f281;
	st.global.f32 	[%rd12+1536], %f280;
	st.global.f32 	[%rd12+1664], %f279;
	st.global.f32 	[%rd12+1792], %f278;
	st.global.f32 	[%rd12+1920], %f277;
	st.global.f32 	[%rd12+2048], %f276;
	st.global.f32 	[%rd12+2176], %f275;
	st.global.f32 	[%rd12+2304], %f274;
	st.global.f32 	[%rd12+2432], %f273;
	st.global.f32 	[%rd12+2560], %f272;
	st.global.f32 	[%rd12+2688], %f271;
	st.global.f32 	[%rd12+2816], %f270;
	st.global.f32 	[%rd12+2944], %f269;
	st.global.f32 	[%rd12+3072], %f268;
	st.global.f32 	[%rd12+3200], %f267;
	st.global.f32 	[%rd12+3328], %f266;
	st.global.f32 	[%rd12+3456], %f265;
	st.global.f32 	[%rd12+3584], %f264;
	st.global.f32 	[%rd12+3712], %f263;
	st.global.f32 	[%rd12+3840], %f262;
	st.global.f32 	[%rd12+3968], %f261;
	ret;

}
	// .globl	_Z25matmul_sharedmem_blockingPfS_S_i
.visible .entry _Z25matmul_sharedmem_blockingPfS_S_i(
	.param .u64 .ptr .align 1 _Z25matmul_sharedmem_blockingPfS_S_i_param_0,
	.param .u64 .ptr .align 1 _Z25matmul_sharedmem_blockingPfS_S_i_param_1,
	.param .u64 .ptr .align 1 _Z25matmul_sharedmem_blockingPfS_S_i_param_2,
	.param .u32 _Z25matmul_sharedmem_blockingPfS_S_i_param_3
)
{
	.reg .pred 	%p<3>;
	.reg .b32 	%r<30>;
	.reg .b32 	%f<107>;
	.reg .b64 	%rd<26>;
	// demoted variable
	.shared .align 4 .b8 _ZZ25matmul_sharedmem_blockingPfS_S_iE3a_s[4096];
	// demoted variable
	.shared .align 4 .b8 _ZZ25matmul_sharedmem_blockingPfS_S_iE3b_s[4096];
	ld.param.u64 	%rd8, [_Z25matmul_sharedmem_blockingPfS_S_i_param_0];
	ld.param.u64 	%rd9, [_Z25matmul_sharedmem_blockingPfS_S_i_param_1];
	ld.param.u64 	%rd10, [_Z25matmul_sharedmem_blockingPfS_S_i_param_2];
	ld.param.u32 	%r12, [_Z25matmul_sharedmem_blockingPfS_S_i_param_3];
	mov.u32 	%r13, %ctaid.x;
	mov.u32 	%r1, %ctaid.y;
	mov.u32 	%r2, %tid.x;
	shr.u32 	%r3, %r2, 5;
	and.b32  	%r4, %r2, 31;
	mul.lo.s32 	%r14, %r13, %r12;
	shl.b32 	%r5, %r14, 5;
	setp.lt.s32 	%p1, %r12, 1;
	mov.f32 	%f106, 0f00000000;
	@%p1 bra 	$L__BB1_3;
	mad.lo.s32 	%r16, %r12, %r3, %r4;
	and.b32  	%r17, %r2, 992;
	or.b32  	%r18, %r17, %r4;
	shl.b32 	%r19, %r18, 2;
	mov.u32 	%r20, _ZZ25matmul_sharedmem_blockingPfS_S_iE3a_s;
	add.s32 	%r6, %r20, %r19;
	mov.u32 	%r21, _ZZ25matmul_sharedmem_blockingPfS_S_iE3b_s;
	add.s32 	%r7, %r21, %r19;
	shl.b32 	%r22, %r12, 5;
	shl.b32 	%r23, %r2, 2;
	and.b32  	%r24, %r23, 3968;
	add.s32 	%r8, %r20, %r24;
	shl.b32 	%r25, %r4, 2;
	add.s32 	%r9, %r21, %r25;
	mul.wide.s32 	%rd11, %r5, 4;
	mul.wide.u32 	%rd12, %r16, 4;
	add.s64 	%rd13, %rd11, %rd12;
	cvta.to.global.u64 	%rd14, %rd8;
	add.s64 	%rd25, %rd14, %rd13;
	mul.wide.u32 	%rd15, %r1, 128;
	add.s64 	%rd16, %rd15, %rd12;
	cvta.to.global.u64 	%rd17, %rd9;
	add.s64 	%rd24, %rd17, %rd16;
	mul.wide.u32 	%rd3, %r22, 4;
	mov.f32 	%f106, 0f00000000;
	mov.b32 	%r29, 0;
$L__BB1_2:
	ld.global.f32 	%f6, [%rd25];
	st.shared.f32 	[%r6], %f6;
	ld.global.f32 	%f7, [%rd24];
	st.shared.f32 	[%r7], %f7;
	bar.sync 	0;
	ld.shared.f32 	%f8, [%r8];
	ld.shared.f32 	%f9, [%r9];
	fma.rn.f32 	%f10, %f8, %f9, %f106;
	ld.shared.f32 	%f11, [%r8+4];
	ld.shared.f32 	%f12, [%r9+128];
	fma.rn.f32 	%f13, %f11, %f12, %f10;
	ld.shared.f32 	%f14, [%r8+8];
	ld.shared.f32 	%f15, [%r9+256];
	fma.rn.f32 	%f16, %f14, %f15, %f13;
	ld.shared.f32 	%f17, [%r8+12];
	ld.shared.f32 	%f18, [%r9+384];
	fma.rn.f32 	%f19, %f17, %f18, %f16;
	ld.shared.f32 	%f20, [%r8+16];
	ld.shared.f32 	%f21, [%r9+512];
	fma.rn.f32 	%f22, %f20, %f21, %f19;
	ld.shared.f32 	%f23, [%r8+20];
	ld.shared.f32 	%f24, [%r9+640];
	fma.rn.f32 	%f25, %f23, %f24, %f22;
	ld.shared.f32 	%f26, [%r8+24];
	ld.shared.f32 	%f27, [%r9+768];
	fma.rn.f32 	%f28, %f26, %f27, %f25;
	ld.shared.f32 	%f29, [%r8+28];
	ld.shared.f32 	%f30, [%r9+896];
	fma.rn.f32 	%f31, %f29, %f30, %f28;
	ld.shared.f32 	%f32, [%r8+32];
	ld.shared.f32 	%f33, [%r9+1024];
	fma.rn.f32 	%f34, %f32, %f33, %f31;
	ld.shared.f32 	%f35, [%r8+36];
	ld.shared.f32 	%f36, [%r9+1152];
	fma.rn.f32 	%f37, %f35, %f36, %f34;
	ld.shared.f32 	%f38, [%r8+40];
	ld.shared.f32 	%f39, [%r9+1280];
	fma.rn.f32 	%f40, %f38, %f39, %f37;
	ld.shared.f32 	%f41, [%r8+44];
	ld.shared.f32 	%f42, [%r9+1408];
	fma.rn.f32 	%f43, %f41, %f42, %f40;
	ld.shared.f32 	%f44, [%r8+48];
	ld.shared.f32 	%f45, [%r9+1536];
	fma.rn.f32 	%f46, %f44, %f45, %f43;
	ld.shared.f32 	%f47, [%r8+52];
	ld.shared.f32 	%f48, [%r9+1664];
	fma.rn.f32 	%f49, %f47, %f48, %f46;
	ld.shared.f32 	%f50, [%r8+56];
	ld.shared.f32 	%f51, [%r9+1792];
	fma.rn.f32 	%f52, %f50, %f51, %f49;
	ld.shared.f32 	%f53, [%r8+60];
	ld.shared.f32 	%f54, [%r9+1920];
	fma.rn.f32 	%f55, %f53, %f54, %f52;
	ld.shared.f32 	%f56, [%r8+64];
	ld.shared.f32 	%f57, [%r9+2048];
	fma.rn.f32 	%f58, %f56, %f57, %f55;
	ld.shared.f32 	%f59, [%r8+68];
	ld.shared.f32 	%f60, [%r9+2176];
	fma.rn.f32 	%f61, %f59, %f60, %f58;
	ld.shared.f32 	%f62, [%r8+72];
	ld.shared.f32 	%f63, [%r9+2304];
	fma.rn.f32 	%f64, %f62, %f63, %f61;
	ld.shared.f32 	%f65, [%r8+76];
	ld.shared.f32 	%f66, [%r9+2432];
	fma.rn.f32 	%f67, %f65, %f66, %f64;
	ld.shared.f32 	%f68, [%r8+80];
	ld.shared.f32 	%f69, [%r9+2560];
	fma.rn.f32 	%f70, %f68, %f69, %f67;
	ld.shared.f32 	%f71, [%r8+84];
	ld.shared.f32 	%f72, [%r9+2688];
	fma.rn.f32 	%f73, %f71, %f72, %f70;
	ld.shared.f32 	%f74, [%r8+88];
	ld.shared.f32 	%f75, [%r9+2816];
	fma.rn.f32 	%f76, %f74, %f75, %f73;
	ld.shared.f32 	%f77, [%r8+92];
	ld.shared.f32 	%f78, [%r9+2944];
	fma.rn.f32 	%f79, %f77, %f78, %f76;
	ld.shared.f32 	%f80, [%r8+96];
	ld.shared.f32 	%f81, [%r9+3072];
	fma.rn.f32 	%f82, %f80, %f81, %f79;
	ld.shared.f32 	%f83, [%r8+100];
	ld.shared.f32 	%f84, [%r9+3200];
	fma.rn.f32 	%f85, %f83, %f84, %f82;
	ld.shared.f32 	%f86, [%r8+104];
	ld.shared.f32 	%f87, [%r9+3328];
	fma.rn.f32 	%f88, %f86, %f87, %f85;
	ld.shared.f32 	%f89, [%r8+108];
	ld.shared.f32 	%f90, [%r9+3456];
	fma.rn.f32 	%f91, %f89, %f90, %f88;
	ld.shared.f32 	%f92, [%r8+112];
	ld.shared.f32 	%f93, [%r9+3584];
	fma.rn.f32 	%f94, %f92, %f93, %f91;
	ld.shared.f32 	%f95, [%r8+116];
	ld.shared.f32 	%f96, [%r9+3712];
	fma.rn.f32 	%f97, %f95, %f96, %f94;
	ld.shared.f32 	%f98, [%r8+120];
	ld.shared.f32 	%f99, [%r9+3840];
	fma.rn.f32 	%f100, %f98, %f99, %f97;
	ld.shared.f32 	%f101, [%r8+124];
	ld.shared.f32 	%f102, [%r9+3968];
	fma.rn.f32 	%f106, %f101, %f102, %f100;
	bar.sync 	0;
	add.s32 	%r29, %r29, 32;
	add.s64 	%rd25, %rd25, 128;
	add.s64 	%rd24, %rd24, %rd3;
	setp.lt.s32 	%p2, %r29, %r12;
	@%p2 bra 	$L__BB1_2;
$L__BB1_3:
	cvta.to.global.u64 	%rd18, %rd10;
	shl.b32 	%r26, %r1, 5;
	add.s32 	%r27, %r5, %r26;
	cvt.s64.s32 	%rd19, %r27;
	mad.lo.s32 	%r28, %r12, %r3, %r4;
	cvt.s64.s32 	%rd20, %r28;
	add.s64 	%rd21, %rd19, %rd20;
	shl.b64 	%rd22, %rd21, 2;
	add.s64 	%rd23, %rd18, %rd22;
	ld.global.f32 	%f103, [%rd23];
	add.f32 	%f104, %f106, %f103;
	st.global.f32 	[%rd23], %f104;
	ret;

}
	// .globl	_Z17matmul_tiled_smemPfS_S_i
.visible .entry _Z17matmul_tiled_smemPfS_S_i(
	.param .u64 .ptr .align 1 _Z17matmul_tiled_smemPfS_S_i_param_0,
	.param .u64 .ptr .align 1 _Z17matmul_tiled_smemPfS_S_i_param_1,
	.param .u64 .ptr .align 1 _Z17matmul_tiled_smemPfS_S_i_param_2,
	.param .u32 _Z17matmul_tiled_smemPfS_S_i_param_3
)
{
	.reg .pred 	%p<3>;
	.reg .b32 	%r<37>;
	.reg .b32 	%f<105>;
	.reg .b64 	%rd<13>;
	// demoted variable
	.shared .align 4 .b8 _ZZ17matmul_tiled_smemPfS_S_iE3a_s[4096];
	// demoted variable
	.shared .align 4 .b8 _ZZ17matmul_tiled_smemPfS_S_iE3b_s[4096];
	ld.param.u64 	%rd3, [_Z17matmul_tiled_smemPfS_S_i_param_0];
	ld.param.u64 	%rd4, [_Z17matmul_tiled_smemPfS_S_i_param_1];
	ld.param.u64 	%rd5, [_Z17matmul_tiled_smemPfS_S_i_param_2];
	ld.param.u32 	%r19, [_Z17matmul_tiled_smemPfS_S_i_param_3];
	mov.u32 	%r20, %ctaid.x;
	mov.u32 	%r21, %ctaid.y;
	mov.u32 	%r1, %tid.x;
	mov.u32 	%r2, %tid.y;
	shl.b32 	%r22, %r21, 5;
	add.s32 	%r3, %r22, %r2;
	shl.b32 	%r4, %r20, 5;
	setp.lt.s32 	%p1, %r19, 32;
	mov.f32 	%f104, 0f00000000;
	@%p1 bra 	$L__BB2_3;
	shl.b32 	%r23, %r2, 7;
	mov.u32 	%r24, _ZZ17matmul_tiled_smemPfS_S_iE3a_s;
	add.s32 	%r5, %r24, %r23;
	shl.b32 	%r25, %r1, 2;
	add.s32 	%r6, %r5, %r25;
	mov.u32 	%r26, _ZZ17matmul_tiled_smemPfS_S_iE3b_s;
	add.s32 	%r8, %r26, %r25;
	add.s32 	%r7, %r8, %r23;
	shr.s32 	%r27, %r19, 31;
	shr.u32 	%r28, %r27, 27;
	add.s32 	%r29, %r19, %r28;
	shr.s32 	%r30, %r29, 5;
	neg.s32 	%r36, %r30;
	mad.lo.s32 	%r35, %r19, %r3, %r1;
	mad.lo.s32 	%r31, %r2, %r19, %r1;
	add.s32 	%r34, %r31, %r4;
	shl.b32 	%r12, %r19, 5;
	cvta.to.global.u64 	%rd1, %rd3;
	cvta.to.global.u64 	%rd2, %rd4;
	mov.f32 	%f104, 0f00000000;
$L__BB2_2:
	mul.wide.s32 	%rd6, %r35, 4;
	add.s64 	%rd7, %rd1, %rd6;
	ld.global.f32 	%f6, [%rd7];
	st.shared.f32 	[%r6], %f6;
	mul.wide.u32 	%rd8, %r34, 4;
	add.s64 	%rd9, %rd2, %rd8;
	ld.global.f32 	%f7, [%rd9];
	st.shared.f32 	[%r7], %f7;
	bar.sync 	0;
	ld.shared.f32 	%f8, [%r5];
	ld.shared.f32 	%f9, [%r8];
	fma.rn.f32 	%f10, %f8, %f9, %f104;
	ld.shared.f32 	%f11, [%r5+4];
	ld.shared.f32 	%f12, [%r8+128];
	fma.rn.f32 	%f13, %f11, %f12, %f10;
	ld.shared.f32 	%f14, [%r5+8];
	ld.shared.f32 	%f15, [%r8+256];
	fma.rn.f32 	%f16, %f14, %f15, %f13;
	ld.shared.f32 	%f17, [%r5+12];
	ld.shared.f32 	%f18, [%r8+384];
	fma.rn.f32 	%f19, %f17, %f18, %f16;
	ld.shared.f32 	%f20, [%r5+16];
	ld.shared.f32 	%f21, [%r8+512];
	fma.rn.f32 	%f22, %f20, %f21, %f19;
	ld.shared.f32 	%f23, [%r5+20];
	ld.shared.f32 	%f24, [%r8+640];
	fma.rn.f32 	%f25, %f23, %f24, %f22;
	ld.shared.f32 	%f26, [%r5+24];
	ld.shared.f32 	%f27, [%r8+768];
	fma.rn.f32 	%f28, %f26, %f27, %f25;
	ld.shared.f32 	%f29, [%r5+28];
	ld.shared.f32 	%f30, [%r8+896];
	fma.rn.f32 	%f31, %f29, %f30, %f28;
	ld.shared.f32 	%f32, [%r5+32];
	ld.shared.f32 	%f33, [%r8+1024];
	fma.rn.f32 	%f34, %f32, %f33, %f31;
	ld.shared.f32 	%f35, [%r5+36];
	ld.shared.f32 	%f36, [%r8+1152];
	fma.rn.f32 	%f37, %f35, %f36, %f34;
	ld.shared.f32 	%f38, [%r5+40];
	ld.shared.f32 	%f39, [%r8+1280];
	fma.rn.f32 	%f40, %f38, %f39, %f37;
	ld.shared.f32 	%f41, [%r5+44];
	ld.shared.f32 	%f42, [%r8+1408];
	fma.rn.f32 	%f43, %f41, %f42, %f40;
	ld.shared.f32 	%f44, [%r5+48];
	ld.shared.f32 	%f45, [%r8+1536];
	fma.rn.f32 	%f46, %f44, %f45, %f43;
	ld.shared.f32 	%f47, [%r5+52];
	ld.shared.f32 	%f48, [%r8+1664];
	fma.rn.f32 	%f49, %f47, %f48, %f46;
	ld.shared.f32 	%f50, [%r5+56];
	ld.shared.f32 	%f51, [%r8+1792];
	fma.rn.f32 	%f52, %f50, %f51, %f49;
	ld.shared.f32 	%f53, [%r5+60];
	ld.shared.f32 	%f54, [%r8+1920];
	fma.rn.f32 	%f55, %f53, %f54, %f52;
	ld.shared.f32 	%f56, [%r5+64];
	ld.shared.f32 	%f57, [%r8+2048];
	fma.rn.f32 	%f58, %f56, %f57, %f55;
	ld.shared.f32 	%f59, [%r5+68];
	ld.shared.f32 	%f60, [%r8+2176];
	fma.rn.f32 	%f61, %f59, %f60, %f58;
	ld.shared.f32 	%f62, [%r5+72];
	ld.shared.f32 	%f63, [%r8+2304];
	fma.rn.f32 	%f64, %f62, %f63, %f61;
	ld.shared.f32 	%f65, [%r5+76];
	ld.shared.f32 	%f66, [%r8+2432];
	fma.rn.f32 	%f67, %f65, %f66, %f64;
	ld.shared.f32 	%f68, [%r5+80];
	ld.shared.f32 	%f69, [%r8+2560];
	fma.rn.f32 	%f70, %f68, %f69, %f67;
	ld.shared.f32 	%f71, [%r5+84];
	ld.shared.f32 	%f72, [%r8+2688];
	fma.rn.f32 	%f73, %f71, %f72, %f70;
	ld.shared.f32 	%f74, [%r5+88];
	ld.shared.f32 	%f75, [%r8+2816];
	fma.rn.f32 	%f76, %f74, %f75, %f73;
	ld.shared.f32 	%f77, [%r5+92];
	ld.shared.f32 	%f78, [%r8+2944];
	fma.rn.f32 	%f79, %f77, %f78, %f76;
	ld.shared.f32 	%f80, [%r5+96];
	ld.shared.f32 	%f81, [%r8+3072];
	fma.rn.f32 	%f82, %f80, %f81, %f79;
	ld.shared.f32 	%f83, [%r5+100];
	ld.shared.f32 	%f84, [%r8+3200];
	fma.rn.f32 	%f85, %f83, %f84, %f82;
	ld.shared.f32 	%f86, [%r5+104];
	ld.shared.f32 	%f87, [%r8+3328];
	fma.rn.f32 	%f88, %f86, %f87, %f85;
	ld.shared.f32 	%f89, [%r5+108];
	ld.shared.f32 	%f90, [%r8+3456];
	fma.rn.f32 	%f91, %f89, %f90, %f88;
	ld.shared.f32 	%f92, [%r5+112];
	ld.shared.f32 	%f93, [%r8+3584];
	fma.rn.f32 	%f94, %f92, %f93, %f91;
	ld.shared.f32 	%f95, [%r5+116];
	ld.shared.f32 	%f96, [%r8+3712];
	fma.rn.f32 	%f97, %f95, %f96, %f94;
	ld.shared.f32 	%f98, [%r5+120];
	ld.shared.f32 	%f99, [%r8+3840];
	fma.rn.f32 	%f100, %f98, %f99, %f97;
	ld.shared.f32 	%f101, [%r5+124];
	ld.shared.f32 	%f102, [%r8+3968];
	fma.rn.f32 	%f104, %f101, %f102, %f100;
	bar.sync 	0;
	add.s32 	%r36, %r36, 1;
	setp.ne.s32 	%p2, %r36, 0;
	add.s32 	%r35, %r35, 32;
	add.s32 	%r34, %r34, %r12;
	@%p2 bra 	$L__BB2_2;
$L__BB2_3:
	cvta.to.global.u64 	%rd10, %rd5;
	add.s32 	%r32, %r4, %r1;
	mad.lo.s32 	%r33, %r19, %r3, %r32;
	mul.wide.s32 	%rd11, %r33, 4;
	add.s64 	%rd12, %rd10, %rd11;
	st.global.f32 	[%rd12], %f104;
	ret;

}
	// .globl	_Z26matmul_globalmemcoalescingPfS_S_i
.visible .entry _Z26matmul_globalmemcoalescingPfS_S_i(
	.param .u64 .ptr .align 1 _Z26matmul_globalmemcoalescingPfS_S_i_param_0,
	.param .u64 .ptr .align 1 _Z26matmul_globalmemcoalescingPfS_S_i_param_1,
	.param .u64 .ptr .align 1 _Z26matmul_globalmemcoalescingPfS_S_i_param_2,
	.param .u32 _Z26matmul_globalmemcoalescingPfS_S_i_param_3
)
{
	.reg .pred 	%p<10>;
	.reg .b32 	%r<87>;
	.reg .b32 	%f<67>;
	.reg .b64 	%rd<48>;

	ld.param.u64 	%rd5, [_Z26matmul_globalmemcoalescingPfS_S_i_param_0];
	ld.param.u64 	%rd6, [_Z26matmul_globalmemcoalescingPfS_S_i_param_1];
	ld.param.u64 	%rd4, [_Z26matmul_globalmemcoalescingPfS_S_i_param_2];
	ld.param.u32 	%r44, [_Z26matmul_globalmemcoalescingPfS_S_i_param_3];
	cvta.to.global.u64 	%rd1, %rd6;
	cvta.to.global.u64 	%rd2, %rd5;
	mov.u32 	%r45, %ctaid.x;
	shl.b32 	%r46, %r45, 5;
	mov.u32 	%r47, %tid.x;
	shr.u32 	%r48, %r47, 5;
	or.b32  	%r1, %r46, %r48;
	mov.u32 	%r49, %ctaid.y;
	shl.b32 	%r2, %r49, 5;
	and.b32  	%r3, %r47, 31;
	or.b32  	%r50, %r2, %r3;
	max.s32 	%r51, %r1, %r50;
	setp.ge.s32 	%p1, %r51, %r44;
	@%p1 bra 	$L__BB3_13;
	mul.lo.s32 	%r5, %r44, %r1;
	and.b32  	%r6, %r44, 7;
	setp.lt.u32 	%p2, %r44, 8;
	mov.f32 	%f66, 0f00000000;
	mov.b32 	%r85, 0;
	@%p2 bra 	$L__BB3_4;
	and.b32  	%r85, %r44, 2147483640;
	neg.s32 	%r83, %r85;
	add.s32 	%r53, %r44, %r2;
	add.s32 	%r82, %r53, %r3;
	shl.b32 	%r10, %r44, 3;
	shl.b32 	%r54, %r44, 1;
	add.s32 	%r55, %r2, %r54;
	add.s32 	%r81, %r55, %r3;
	mad.lo.s32 	%r56, %r44, 3, %r2;
	add.s32 	%r80, %r56, %r3;
	shl.b32 	%r57, %r44, 2;
	add.s32 	%r58, %r2, %r57;
	add.s32 	%r79, %r58, %r3;
	mad.lo.s32 	%r59, %r44, 5, %r2;
	add.s32 	%r78, %r59, %r3;
	mad.lo.s32 	%r60, %r44, 6, %r2;
	add.s32 	%r77, %r60, %r3;
	mad.lo.s32 	%r61, %r44, 7, %r2;
	add.s32 	%r76, %r61, %r3;
	add.s64 	%rd3, %rd2, 16;
	mov.f32 	%f66, 0f00000000;
	mov.u32 	%r74, %r5;
	mov.u32 	%r75, %r50;
$L__BB3_3:
	.pragma "nounroll";
	mul.wide.s32 	%rd7, %r74, 4;
	add.s64 	%rd8, %rd3, %rd7;
	ld.global.f32 	%f16, [%rd8+-16];
	mul.wide.u32 	%rd9, %r75, 4;
	add.s64 	%rd10, %rd1, %rd9;
	ld.global.f32 	%f17, [%rd10];
	fma.rn.f32 	%f18, %f16, %f17, %f66;
	ld.global.f32 	%f19, [%rd8+-12];
	mul.wide.u32 	%rd11, %r82, 4;
	add.s64 	%rd12, %rd1, %rd11;
	ld.global.f32 	%f20, [%rd12];
	fma.rn.f32 	%f21, %f19, %f20, %f18;
	ld.global.f32 	%f22, [%rd8+-8];
	mul.wide.u32 	%rd13, %r81, 4;
	add.s64 	%rd14, %rd1, %rd13;
	ld.global.f32 	%f23, [%rd14];
	fma.rn.f32 	%f24, %f22, %f23, %f21;
	ld.global.f32 	%f25, [%rd8+-4];
	mul.wide.u32 	%rd15, %r80, 4;
	add.s64 	%rd16, %rd1, %rd15;
	ld.global.f32 	%f26, [%rd16];
	fma.rn.f32 	%f27, %f25, %f26, %f24;
	ld.global.f32 	%f28, [%rd8];
	mul.wide.u32 	%rd17, %r79, 4;
	add.s64 	%rd18, %rd1, %rd17;
	ld.global.f32 	%f29, [%rd18];
	fma.rn.f32 	%f30, %f28, %f29, %f27;
	ld.global.f32 	%f31, [%rd8+4];
	mul.wide.u32 	%rd19, %r78, 4;
	add.s64 	%rd20, %rd1, %rd19;
	ld.global.f32 	%f32, [%rd20];
	fma.rn.f32 	%f33, %f31, %f32, %f30;
	ld.global.f32 	%f34, [%rd8+8];
	mul.wide.u32 	%rd21, %r77, 4;
	add.s64 	%rd22, %rd1, %rd21;
	ld.global.f32 	%f35, [%rd22];
	fma.rn.f32 	%f36, %f34, %f35, %f33;
	ld.global.f32 	%f37, [%rd8+12];
	mul.wide.u32 	%rd23, %r76, 4;
	add.s64 	%rd24, %rd1, %rd23;
	ld.global.f32 	%f38, [%rd24];
	fma.rn.f32 	%f66, %f37, %f38, %f36;
	add.s32 	%r83, %r83, 8;
	add.s32 	%r82, %r82, %r10;
	add.s32 	%r81, %r81, %r10;
	add.s32 	%r80, %r80, %r10;
	add.s32 	%r79, %r79, %r10;
	add.s32 	%r78, %r78, %r10;
	add.s32 	%r77, %r77, %r10;
	add.s32 	%r76, %r76, %r10;
	add.s32 	%r75, %r75, %r10;
	add.s32 	%r74, %r74, 8;
	setp.ne.s32 	%p3, %r83, 0;
	@%p3 bra 	$L__BB3_3;
$L__BB3_4:
	setp.eq.s32 	%p4, %r6, 0;
	@%p4 bra 	$L__BB3_12;
	and.b32  	%r38, %r44, 3;
	setp.lt.u32 	%p5, %r6, 4;
	@%p5 bra 	$L__BB3_7;
	add.s32 	%r62, %r85, %r5;
	mul.wide.s32 	%rd25, %r62, 4;
	add.s64 	%rd26, %rd2, %rd25;
	ld.global.f32 	%f40, [%rd26];
	mad.lo.s32 	%r63, %r85, %r44, %r50;
	mul.wide.u32 	%rd27, %r63, 4;
	add.s64 	%rd28, %rd1, %rd27;
	ld.global.f32 	%f41, [%rd28];
	fma.rn.f32 	%f42, %f40, %f41, %f66;
	ld.global.f32 	%f43, [%rd26+4];
	add.s32 	%r64, %r63, %r44;
	mul.wide.u32 	%rd29, %r64, 4;
	add.s64 	%rd30, %rd1, %rd29;
	ld.global.f32 	%f44, [%rd30];
	fma.rn.f32 	%f45, %f43, %f44, %f42;
	ld.global.f32 	%f46, [%rd26+8];
	add.s32 	%r65, %r64, %r44;
	mul.wide.u32 	%rd31, %r65, 4;
	add.s64 	%rd32, %rd1, %rd31;
	ld.global.f32 	%f47, [%rd32];
	fma.rn.f32 	%f48, %f46, %f47, %f45;
	ld.global.f32 	%f49, [%rd26+12];
	add.s32 	%r66, %r65, %r44;
	mul.wide.u32 	%rd33, %r66, 4;
	add.s64 	%rd34, %rd1, %rd33;
	ld.global.f32 	%f50, [%rd34];
	fma.rn.f32 	%f66, %f49, %f50, %f48;
	add.s32 	%r85, %r85, 4;
$L__BB3_7:
	setp.eq.s32 	%p6, %r38, 0;
	@%p6 bra 	$L__BB3_12;
	setp.eq.s32 	%p7, %r38, 1;
	@%p7 bra 	$L__BB3_10;
	add.s32 	%r67, %r85, %r5;
	mul.wide.s32 	%rd35, %r67, 4;
	add.s64 	%rd36, %rd2, %rd35;
	ld.global.f32 	%f52, [%rd36];
	mad.lo.s32 	%r68, %r85, %r44, %r50;
	mul.wide.u32 	%rd37, %r68, 4;
	add.s64 	%rd38, %rd1, %rd37;
	ld.global.f32 	%f53, [%rd38];
	fma.rn.f32 	%f54, %f52, %f53, %f66;
	ld.global.f32 	%f55, [%rd36+4];
	add.s32 	%r69, %r68, %r44;
	mul.wide.u32 	%rd39, %r69, 4;
	add.s64 	%rd40, %rd1, %rd39;
	ld.global.f32 	%f56, [%rd40];
	fma.rn.f32 	%f66, %f55, %f56, %f54;
	add.s32 	%r85, %r85, 2;
$L__BB3_10:
	and.b32  	%r70, %r44, 1;
	setp.eq.b32 	%p8, %r70, 1;
	not.pred 	%p9, %p8;
	@%p9 bra 	$L__BB3_12;
	add.s32 	%r71, %r85, %r5;
	mul.wide.s32 	%rd41, %r71, 4;
	add.s64 	%rd42, %rd2, %rd41;
	ld.global.f32 	%f57, [%rd42];
	mad.lo.s32 	%r72, %r85, %r44, %r50;
	mul.wide.u32 	%rd43, %r72, 4;
	add.s64 	%rd44, %rd1, %rd43;
	ld.global.f32 	%f58, [%rd44];
	fma.rn.f32 	%f66, %f57, %f58, %f66;
$L__BB3_12:
	add.s32 	%r73, %r5, %r50;
	cvta.to.global.u64 	%rd45, %rd4;
	mul.wide.s32 	%rd46, %r73, 4;
	add.s64 	%rd47, %rd45, %rd46;
	st.global.f32 	[%rd47], %f66;
$L__BB3_13:
	ret;

}
	// .globl	_Z13matmul_kernelPfS_S_i
.visible .entry _Z13matmul_kernelPfS_S_i(
	.param .u64 .ptr .align 1 _Z13matmul_kernelPfS_S_i_param_0,
	.param .u64 .ptr .align 1 _Z13matmul_kernelPfS_S_i_param_1,
	.param .u64 .ptr .align 1 _Z13matmul_kernelPfS_S_i_param_2,
	.param .u32 _Z13matmul_kernelPfS_S_i_param_3
)
{
	.reg .pred 	%p<10>;
	.reg .b32 	%r<40>;
	.reg .b32 	%f<67>;
	.reg .b64 	%rd<67>;

	ld.param.u64 	%rd14, [_Z13matmul_kernelPfS_S_i_param_0];
	ld.param.u64 	%rd15, [_Z13matmul_kernelPfS_S_i_param_1];
	ld.param.u32 	%r18, [_Z13matmul_kernelPfS_S_i_param_3];
	cvta.to.global.u64 	%rd1, %rd15;
	cvta.to.global.u64 	%rd2, %rd14;
	mov.u32 	%r19, %ctaid.y;
	mov.u32 	%r20, %ntid.y;
	mov.u32 	%r21, %tid.y;
	mad.lo.s32 	%r1, %r19, %r20, %r21;
	mov.u32 	%r22, %ctaid.x;
	mov.u32 	%r23, %ntid.x;
	mov.u32 	%r24, %tid.x;
	mad.lo.s32 	%r2, %r22, %r23, %r24;
	max.s32 	%r25, %r1, %r2;
	setp.ge.s32 	%p1, %r25, %r18;
	@%p1 bra 	$L__BB4_13;
	mul.lo.s32 	%r3, %r18, %r1;
	and.b32  	%r4, %r18, 7;
	setp.lt.u32 	%p2, %r18, 8;
	mov.f32 	%f66, 0f00000000;
	mov.b32 	%r38, 0;
	@%p2 bra 	$L__BB4_4;
	and.b32  	%r38, %r18, 2147483640;
	neg.s32 	%r36, %r38;
	mul.wide.s32 	%rd16, %r18, 4;
	add.s64 	%rd3, %rd1, %rd16;
	shl.b32 	%r7, %r18, 3;
	mul.wide.s32 	%rd17, %r18, 8;
	add.s64 	%rd4, %rd1, %rd17;
	mul.wide.s32 	%rd18, %r18, 12;
	add.s64 	%rd5, %rd1, %rd18;
	mul.wide.s32 	%rd19, %r18, 16;
	add.s64 	%rd6, %rd1, %rd19;
	mul.wide.s32 	%rd20, %r18, 20;
	add.s64 	%rd7, %rd1, %rd20;
	mul.wide.s32 	%rd21, %r18, 24;
	add.s64 	%rd8, %rd1, %rd21;
	mul.wide.s32 	%rd22, %r18, 28;
	add.s64 	%rd9, %rd1, %rd22;
	mul.wide.u32 	%rd23, %r3, 4;
	add.s64 	%rd24, %rd23, %rd2;
	add.s64 	%rd66, %rd24, 16;
	mov.f32 	%f66, 0f00000000;
	mov.u32 	%r35, %r2;
$L__BB4_3:
	.pragma "nounroll";
	mul.wide.s32 	%rd25, %r35, 4;
	add.s64 	%rd26, %rd3, %rd25;
	add.s64 	%rd27, %rd4, %rd25;
	add.s64 	%rd28, %rd5, %rd25;
	add.s64 	%rd29, %rd6, %rd25;
	add.s64 	%rd30, %rd7, %rd25;
	add.s64 	%rd31, %rd8, %rd25;
	add.s64 	%rd32, %rd9, %rd25;
	add.s64 	%rd33, %rd1, %rd25;
	ld.global.f32 	%f16, [%rd66+-16];
	ld.global.f32 	%f17, [%rd33];
	fma.rn.f32 	%f18, %f16, %f17, %f66;
	ld.global.f32 	%f19, [%rd66+-12];
	ld.global.f32 	%f20, [%rd26];
	fma.rn.f32 	%f21, %f19, %f20, %f18;
	ld.global.f32 	%f22, [%rd66+-8];
	ld.global.f32 	%f23, [%rd27];
	fma.rn.f32 	%f24, %f22, %f23, %f21;
	ld.global.f32 	%f25, [%rd66+-4];
	ld.global.f32 	%f26, [%rd28];
	fma.rn.f32 	%f27, %f25, %f26, %f24;
	ld.global.f32 	%f28, [%rd66];
	ld.global.f32 	%f29, [%rd29];
	fma.rn.f32 	%f30, %f28, %f29, %f27;
	ld.global.f32 	%f31, [%rd66+4];
	ld.global.f32 	%f32, [%rd30];
	fma.rn.f32 	%f33, %f31, %f32, %f30;
	ld.global.f32 	%f34, [%rd66+8];
	ld.global.f32 	%f35, [%rd31];
	fma.rn.f32 	%f36, %f34, %f35, %f33;
	ld.global.f32 	%f37, [%rd66+12];
	ld.global.f32 	%f38, [%rd32];
	fma.rn.f32 	%f66, %f37, %f38, %f36;
	add.s32 	%r36, %r36, 8;
	add.s32 	%r35, %r35, %r7;
	add.s64 	%rd66, %rd66, 32;
	setp.ne.s32 	%p3, %r36, 0;
	@%p3 bra 	$L__BB4_3;
$L__BB4_4:
	setp.eq.s32 	%p4, %r4, 0;
	@%p4 bra 	$L__BB4_12;
	and.b32  	%r13, %r18, 3;
	setp.lt.u32 	%p5, %r4, 4;
	@%p5 bra 	$L__BB4_7;
	add.s32 	%r27, %r38, %r3;
	mul.wide.u32 	%rd34, %r27, 4;
	add.s64 	%rd35, %rd2, %rd34;
	ld.global.f32 	%f40, [%rd35];
	mad.lo.s32 	%r28, %r38, %r18, %r2;
	mul.wide.s32 	%rd36, %r28, 4;
	add.s64 	%rd37, %rd1, %rd36;
	ld.global.f32 	%f41, [%rd37];
	fma.rn.f32 	%f42, %f40, %f41, %f66;
	cvt.u64.u32 	%rd38, %r3;
	cvt.u64.u32 	%rd39, %r38;
	add.s64 	%rd40, %rd39, %rd38;
	shl.b64 	%rd41, %rd40, 2;
	add.s64 	%rd42, %rd2, %rd41;
	ld.global.f32 	%f43, [%rd42+4];
	mul.wide.s32 	%rd43, %r18, 4;
	add.s64 	%rd44, %rd37, %rd43;
	ld.global.f32 	%f44, [%rd44];
	fma.rn.f32 	%f45, %f43, %f44, %f42;
	ld.global.f32 	%f46, [%rd42+8];
	add.s64 	%rd45, %rd44, %rd43;
	ld.global.f32 	%f47, [%rd45];
	fma.rn.f32 	%f48, %f46, %f47, %f45;
	ld.global.f32 	%f49, [%rd42+12];
	add.s64 	%rd46, %rd45, %rd43;
	ld.global.f32 	%f50, [%rd46];
	fma.rn.f32 	%f66, %f49, %f50, %f48;
	add.s32 	%r38, %r38, 4;
$L__BB4_7:
	setp.eq.s32 	%p6, %r13, 0;
	@%p6 bra 	$L__BB4_12;
	setp.eq.s32 	%p7, %r13, 1;
	@%p7 bra 	$L__BB4_10;
	add.s32 	%r29, %r38, %r3;
	mul.wide.u32 	%rd47, %r29, 4;
	add.s64 	%rd48, %rd2, %rd47;
	ld.global.f32 	%f52, [%rd48];
	mad.lo.s32 	%r30, %r38, %r18, %r2;
	mul.wide.s32 	%rd49, %r30, 4;
	add.s64 	%rd50, %rd1, %rd49;
	ld.global.f32 	%f53, [%rd50];
	fma.rn.f32 	%f54, %f52, %f53, %f66;
	cvt.u64.u32 	%rd51, %r3;
	cvt.u64.u32 	%rd52, %r38;
	add.s64 	%rd53, %rd52, %rd51;
	shl.b64 	%rd54, %rd53, 2;
	add.s64 	%rd55, %rd2, %rd54;
	ld.global.f32 	%f55, [%rd55+4];
	mul.wide.s32 	%rd56, %r18, 4;
	add.s64 	%rd57, %rd50, %rd56;
	ld.global.f32 	%f56, [%rd57];
	fma.rn.f32 	%f66, %f55, %f56, %f54;
	add.s32 	%r38, %r38, 2;
$L__BB4_10:
	and.b32  	%r31, %r18, 1;
	setp.eq.b32 	%p8, %r31, 1;
	not.pred 	%p9, %p8;
	@%p9 bra 	$L__BB4_12;
	add.s32 	%r32, %r38, %r3;
	mul.wide.u32 	%rd58, %r32, 4;
	add.s64 	%rd59, %rd2, %rd58;
	ld.global.f32 	%f57, [%rd59];
	mad.lo.s32 	%r33, %r38, %r18, %r2;
	mul.wide.s32 	%rd60, %r33, 4;
	add.s64 	%rd61, %rd1, %rd60;
	ld.global.f32 	%f58, [%rd61];
	fma.rn.f32 	%f66, %f57, %f58, %f66;
$L__BB4_12:
	ld.param.u64 	%rd65, [_Z13matmul_kernelPfS_S_i_param_2];
	add.s32 	%r34, %r3, %r2;
	cvta.to.global.u64 	%rd62, %rd65;
	mul.wide.s32 	%rd63, %r34, 4;
	add.s64 	%rd64, %rd62, %rd63;
	st.global.f32 	[%rd64], %f66;
$L__BB4_13:
	ret;

}


// ===== COMPILED SASS (sm_100) =====

	.target	sm_100

	.elftype	@"ET_EXEC"


//--------------------- .note.nv.tkinfo           --------------------------
	.section	.note.nv.tkinfo,"",@"SHT_NOTE"
	.sectionflags	@"SHF_NOTE_NV_TKINFO"
	.tkinfo
        /*0018*/ 	.word	0x00000002
        /*0030*/ 	.string	""
        /*0030*/ 	.string	"ptxas"
        /*0030*/ 	.string	"Cuda compilation tools, release 13.0, V13.0.88"
        /*0030*/ 	.string	"Build cuda_13.0.r13.0/compiler.36424714_0"
        /*0030*/ 	.string	"-arch sm_100 -m 64 "



//--------------------- .note.nv.cuinfo           --------------------------
	.section	.note.nv.cuinfo,"",@"SHT_NOTE"
	.sectionflags	@"SHF_NOTE_NV_CUINFO"
        /*0018*/ 	.short	0x0002
        /*001a*/ 	.short	0x0064
        /*001c*/ 	.short	0x0082
	.zero		2


//--------------------- .nv.info                  --------------------------
	.section	.nv.info,"",@"SHT_CUDA_INFO"
	.align	4


	//----- nvinfo : EIATTR_REGCOUNT
	.align		4
        /*0000*/ 	.byte	0x04, 0x2f
        /*0002*/ 	.short	(.L_1 - .L_0)
	.align		4
.L_0:
        /*0004*/ 	.word	index@(_Z27matmul_PMPPThreadCoarseningPfS_S_i)
        /*0008*/ 	.word	0x00000036


	//----- nvinfo : EIATTR_FRAME_SIZE
	.align		4
.L_1:
        /*000c*/ 	.byte	0x04, 0x11
        /*000e*/ 	.short	(.L_3 - .L_2)
	.align		4
.L_2:
        /*0010*/ 	.word	index@(_Z27matmul_PMPPThreadCoarseningPfS_S_i)
        /*0014*/ 	.word	0x00000000


	//----- nvinfo : EIATTR_REGCOUNT
	.align		4
.L_3:
        /*0018*/ 	.byte	0x04, 0x2f
        /*001a*/ 	.short	(.L_5 - .L_4)
	.align		4
.L_4:
        /*001c*/ 	.word	index@(_Z25matmul_sharedmem_blockingPfS_S_i)
        /*0020*/ 	.word	0x00000020


	//----- nvinfo : EIATTR_FRAME_SIZE
	.align		4
.L_5:
        /*0024*/ 	.byte	0x04, 0x11
        /*0026*/ 	.short	(.L_7 - .L_6)
	.align		4
.L_6:
        /*0028*/ 	.word	index@(_Z25matmul_sharedmem_blockingPfS_S_i)
        /*002c*/ 	.word	0x00000000


	//----- nvinfo : EIATTR_REGCOUNT
	.align		4
.L_7:
        /*0030*/ 	.byte	0x04, 0x2f
        /*0032*/ 	.short	(.L_9 - .L_8)
	.align		4
.L_8:
        /*0034*/ 	.word	index@(_Z17matmul_tiled_smemPfS_S_i)
        /*0038*/ 	.word	0x00000020


	//----- nvinfo : EIATTR_FRAME_SIZE
	.align		4
.L_9:
        /*003c*/ 	.byte	0x04, 0x11
        /*003e*/ 	.short	(.L_11 - .L_10)
	.align		4
.L_10:
        /*0040*/ 	.word	index@(_Z17matmul_tiled_smemPfS_S_i)
        /*0044*/ 	.word	0x00000000


	//----- nvinfo : EIATTR_REGCOUNT
	.align		4
.L_11:
        /*0048*/ 	.byte	0x04, 0x2f
        /*004a*/ 	.short	(.L_13 - .L_12)
	.align		4
.L_12:
        /*004c*/ 	.word	index@(_Z26matmul_globalmemcoalescingPfS_S_i)
        /*0050*/ 	.word	0x00000020


	//----- nvinfo : EIATTR_FRAME_SIZE
	.align		4
.L_13:
        /*0054*/ 	.byte	0x04, 0x11
        /*0056*/ 	.short	(.L_15 - .L_14)
	.align		4
.L_14:
        /*0058*/ 	.word	index@(_Z26matmul_globalmemcoalescingPfS_S_i)
        /*005c*/ 	.word	0x00000000


	//----- nvinfo : EIATTR_REGCOUNT
	.align		4
.L_15:
        /*0060*/ 	.byte	0x04, 0x2f
        /*0062*/ 	.short	(.L_17 - .L_16)
	.align		4
.L_16:
        /*0064*/ 	.word	index@(_Z13matmul_kernelPfS_S_i)
        /*0068*/ 	.word	0x0000001e


	//----- nvinfo : EIATTR_FRAME_SIZE
	.align		4
.L_17:
        /*006c*/ 	.byte	0x04, 0x11
        /*006e*/ 	.short	(.L_19 - .L_18)
	.align		4
.L_18:
        /*0070*/ 	.word	index@(_Z13matmul_kernelPfS_S_i)
        /*0074*/ 	.word	0x00000000


	//----- nvinfo : EIATTR_MIN_STACK_SIZE
	.align		4
.L_19:
        /*0078*/ 	.byte	0x04, 0x12
        /*007a*/ 	.short	(.L_21 - .L_20)
	.align		4
.L_20:
        /*007c*/ 	.word	index@(_Z13matmul_kernelPfS_S_i)
        /*0080*/ 	.word	0x00000000


	//----- nvinfo : EIATTR_MIN_STACK_SIZE
	.align		4
.L_21:
        /*0084*/ 	.byte	0x04, 0x12
        /*0086*/ 	.short	(.L_23 - .L_22)
	.align		4
.L_22:
        /*0088*/ 	.word	index@(_Z26matmul_globalmemcoalescingPfS_S_i)
        /*008c*/ 	.word	0x00000000


	//----- nvinfo : EIATTR_MIN_STACK_SIZE
	.align		4
.L_23:
        /*0090*/ 	.byte	0x04, 0x12
        /*0092*/ 	.short	(.L_25 - .L_24)
	.align		4
.L_24:
        /*0094*/ 	.word	index@(_Z17matmul_tiled_smemPfS_S_i)
        /*0098*/ 	.word	0x00000000


	//----- nvinfo : EIATTR_MIN_STACK_SIZE
	.align		4
.L_25:
        /*009c*/ 	.byte	0x04, 0x12
        /*009e*/ 	.short	(.L_27 - .L_26)
	.align		4
.L_26:
        /*00a0*/ 	.word	index@(_Z25matmul_sharedmem_blockingPfS_S_i)
        /*00a4*/ 	.word	0x00000000


	//----- nvinfo : EIATTR_MIN_STACK_SIZE
	.align		4
.L_27:
        /*00a8*/ 	.byte	0x04, 0x12
        /*00aa*/ 	.short	(.L_29 - .L_28)
	.align		4
.L_28:
        /*00ac*/ 	.word	index@(_Z27matmul_PMPPThreadCoarseningPfS_S_i)
        /*00b0*/ 	.word	0x00000000
.L_29:


//--------------------- .nv.compat                --------------------------
	.section	.nv.compat,"",@"SHT_CUDA_COMPAT_INFO"
	.align	4
        /*0000*/ 	.byte	0x02, 0x09, 0x00, 0x00, 0x02, 0x02, 0x01, 0x00, 0x02, 0x05, 0x05, 0x00, 0x03, 0x07, 0x01, 0x01
        /*0010*/ 	.byte	0x02, 0x03, 0x00, 0x00, 0x02, 0x06, 0x01, 0x00, 0x04, 0x0b, 0x08, 0x00, 0x09, 0x00, 0x00, 0x00
        /*0020*/ 	.byte	0x00, 0x00, 0x00, 0x00


//--------------------- .nv.info._Z13matmul_kernelPfS_S_i --------------------------
	.section	.nv.info._Z13matmul_kernelPfS_S_i,"",@"SHT_CUDA_INFO"
	.sectionflags	@""
	.align	4


	//----- nvinfo : EIATTR_CUDA_API_VERSION
	.align		4
        /*0000*/ 	.byte	0x04, 0x37
        /*0002*/ 	.short	(.L_31 - .L_30)
.L_30:
        /*0004*/ 	.word	0x00000082


	//----- nvinfo : EIATTR_KPARAM_INFO
	.align		4
.L_31:
        /*0008*/ 	.byte	0x04, 0x17
        /*000a*/ 	.short	(.L_33 - .L_32)
.L_32:
        /*000c*/ 	.word	0x00000000
        /*0010*/ 	.short	0x0003
        /*0012*/ 	.short	0x0018
        /*0014*/ 	.byte	0x00, 0xf0, 0x11, 0x00


	//----- nvinfo : EIATTR_KPARAM_INFO
	.align		4
.L_33:
        /*0018*/ 	.byte	0x04, 0x17
        /*001a*/ 	.short	(.L_35 - .L_34)
.L_34:
        /*001c*/ 	.word	0x00000000
        /*0020*/ 	.short	0x0002
        /*0022*/ 	.short	0x0010
        /*0024*/ 	.byte	0x00, 0xf5, 0x21, 0x00


	//----- nvinfo : EIATTR_KPARAM_INFO
	.align		4
.L_35:
        /*0028*/ 	.byte	0x04, 0x17
        /*002a*/ 	.short	(.L_37 - .L_36)
.L_36:
        /*002c*/ 	.word	0x00000000
        /*0030*/ 	.short	0x0001
        /*0032*/ 	.short	0x0008
        /*0034*/ 	.byte	0x00, 0xf5, 0x21, 0x00


	//----- nvinfo : EIATTR_KPARAM_INFO
	.align		4
.L_37:
        /*0038*/ 	.byte	0x04, 0x17
        /*003a*/ 	.short	(.L_39 - .L_38)
.L_38:
        /*003c*/ 	.word	0x00000000
        /*0040*/ 	.short	0x0000
        /*0042*/ 	.short	0x0000
        /*0044*/ 	.byte	0x00, 0xf5, 0x21, 0x00


	//----- nvinfo : EIATTR_SPARSE_MMA_MASK
	.align		4
.L_39:
        /*0048*/ 	.byte	0x03, 0x50
        /*004a*/ 	.short	0x0000


	//----- nvinfo : EIATTR_MAXREG_COUNT
	.align		4
        /*004c*/ 	.byte	0x03, 0x1b
        /*004e*/ 	.short	0x00ff


	//----- nvinfo : EIATTR_MERCURY_ISA_VERSION
	.align		4
        /*0050*/ 	.byte	0x03, 0x5f
        /*0052*/ 	.short	0x0101


	//----- nvinfo : EIATTR_VRC_CTA_INIT_COUNT
	.align		4
        /*0054*/ 	.byte	0x02, 0x4a
	.zero		1
	.zero		1


	//----- nvinfo : EIATTR_EXIT_INSTR_OFFSETS
	.align		4
        /*0058*/ 	.byte	0x04, 0x1c
        /*005a*/ 	.short	(.L_41 - .L_40)


	//   ....[0]....
.L_40:
        /*005c*/ 	.word	0x000000c0


	//   ....[1]....
        /*0060*/ 	.word	0x00000a90


	//----- nvinfo : EIATTR_CBANK_PARAM_SIZE
	.align		4
.L_41:
        /*0064*/ 	.byte	0x03, 0x19
        /*0066*/ 	.short	0x001c


	//----- nvinfo : EIATTR_PARAM_CBANK
	.align		4
        /*0068*/ 	.byte	0x04, 0x0a
        /*006a*/ 	.short	(.L_43 - .L_42)
	.align		4
.L_42:
        /*006c*/ 	.word	index@(.nv.constant0._Z13matmul_kernelPfS_S_i)
        /*0070*/ 	.short	0x0380
        /*0072*/ 	.short	0x001c


	//----- nvinfo : EIATTR_SW_WAR
	.align		4
.L_43:
        /*0074*/ 	.byte	0x04, 0x36
        /*0076*/ 	.short	(.L_45 - .L_44)
.L_44:
        /*0078*/ 	.word	0x00000008
.L_45:


//--------------------- .nv.info._Z26matmul_globalmemcoalescingPfS_S_i --------------------------
	.section	.nv.info._Z26matmul_globalmemcoalescingPfS_S_i,"",@"SHT_CUDA_INFO"
	.sectionflags	@""
	.align	4


	//----- nvinfo : EIATTR_CUDA_API_VERSION
	.align		4
        /*0000*/ 	.byte	0x04, 0x37
        /*0002*/ 	.short	(.L_47 - .L_46)
.L_46:
        /*0004*/ 	.word	0x00000082


	//----- nvinfo : EIATTR_KPARAM_INFO
	.align		4
.L_47:
        /*0008*/ 	.byte	0x04, 0x17
        /*000a*/ 	.short	(.L_49 - .L_48)
.L_48:
        /*000c*/ 	.word	0x00000000
        /*0010*/ 	.short	0x0003
        /*0012*/ 	.short	0x0018
        /*0014*/ 	.byte	0x00, 0xf0, 0x11, 0x00


	//----- nvinfo : EIATTR_KPARAM_INFO
	.align		4
.L_49:
        /*0018*/ 	.byte	0x04, 0x17
        /*001a*/ 	.short	(.L_51 - .L_50)
.L_50:
        /*001c*/ 	.word	0x00000000
        /*0020*/ 	.short	0x0002
        /*0022*/ 	.short	0x0010
        /*0024*/ 	.byte	0x00, 0xf5, 0x21, 0x00


	//----- nvinfo : EIATTR_KPARAM_INFO
	.align		4
.L_51:
        /*0028*/ 	.byte	0x04, 0x17
        /*002a*/ 	.short	(.L_53 - .L_52)
.L_52:
        /*002c*/ 	.word	0x00000000
        /*0030*/ 	.short	0x0001
        /*0032*/ 	.short	0x0008
        /*0034*/ 	.byte	0x00, 0xf5, 0x21, 0x00


	//----- nvinfo : EIATTR_KPARAM_INFO
	.align		4
.L_53:
        /*0038*/ 	.byte	0x04, 0x17
        /*003a*/ 	.short	(.L_55 - .L_54)
.L_54:
        /*003c*/ 	.word	0x00000000
        /*0040*/ 	.short	0x0000
        /*0042*/ 	.short	0x0000
        /*0044*/ 	.byte	0x00, 0xf5, 0x21, 0x00


	//----- nvinfo : EIATTR_SPARSE_MMA_MASK
	.align		4
.L_55:
        /*0048*/ 	.byte	0x03, 0x50
        /*004a*/ 	.short	0x0000


	//----- nvinfo : EIATTR_MAXREG_COUNT
	.align		4
        /*004c*/ 	.byte	0x03, 0x1b
        /*004e*/ 	.short	0x00ff


	//----- nvinfo : EIATTR_MERCURY_ISA_VERSION
	.align		4
        /*0050*/ 	.byte	0x03, 0x5f
        /*0052*/ 	.short	0x0101


	//----- nvinfo : EIATTR_VRC_CTA_INIT_COUNT
	.align		4
        /*0054*/ 	.byte	0x02, 0x4a
	.zero		1
	.zero		1


	//----- nvinfo : EIATTR_EXIT_INSTR_OFFSETS
	.align		4
        /*0058*/ 	.byte	0x04, 0x1c
        /*005a*/ 	.short	(.L_57 - .L_56)


	//   ....[0]....
.L_56:
        /*005c*/ 	.word	0x000000c0


	//   ....[1]....
        /*0060*/ 	.word	0x00000990


	//----- nvinfo : EIATTR_CBANK_PARAM_SIZE
	.align		4
.L_57:
        /*0064*/ 	.byte	0x03, 0x19
        /*0066*/ 	.short	0x001c


	//----- nvinfo : EIATTR_PARAM_CBANK
	.align		4
        /*0068*/ 	.byte	0x04, 0x0a
        /*006a*/ 	.short	(.L_59 - .L_58)
	.align		4
.L_58:
        /*006c*/ 	.word	index@(.nv.constant0._Z26matmul_globalmemcoalescingPfS_S_i)
        /*0070*/ 	.short	0x0380
        /*0072*/ 	.short	0x001c


	//----- nvinfo : EIATTR_SW_WAR
	.align		4
.L_59:
        /*0074*/ 	.byte	0x04, 0x36
        /*0076*/ 	.short	(.L_61 - .L_60)
.L_60:
        /*0078*/ 	.word	0x00000008
.L_61:


//--------------------- .nv.info._Z17matmul_tiled_smemPfS_S_i --------------------------
	.section	.nv.info._Z17matmul_tiled_smemPfS_S_i,"",@"SHT_CUDA_INFO"
	.sectionflags	@""
	.align	4


	//----- nvinfo : EIATTR_CUDA_API_VERSION
	.align		4
        /*0000*/ 	.byte	0x04, 0x37
        /*0002*/ 	.short	(.L_63 - .L_62)
.L_62:
        /*0004*/ 	.word	0x00000082


	//----- nvinfo : EIATTR_KPARAM_INFO
	.align		4
.L_63:
        /*0008*/ 	.byte	0x04, 0x17
        /*000a*/ 	.short	(.L_65 - .L_64)
.L_64:
        /*000c*/ 	.word	0x00000000
        /*0010*/ 	.short	0x0003
        /*0012*/ 	.short	0x0018
        /*0014*/ 	.byte	0x00, 0xf0, 0x11, 0x00


	//----- nvinfo : EIATTR_KPARAM_INFO
	.align		4
.L_65:
        /*0018*/ 	.byte	0x04, 0x17
        /*001a*/ 	.short	(.L_67 - .L_66)
.L_66:
        /*001c*/ 	.word	0x00000000
        /*0020*/ 	.short	0x0002
        /*0022*/ 	.short	0x0010
        /*0024*/ 	.byte	0x00, 0xf5, 0x21, 0x00


	//----- nvinfo : EIATTR_KPARAM_INFO
	.align		4
.L_67:
        /*0028*/ 	.byte	0x04, 0x17
        /*002a*/ 	.short	(.L_69 - .L_68)
.L_68:
        /*002c*/ 	.word	0x00000000
        /*0030*/ 	.short	0x0001
        /*0032*/ 	.short	0x0008
        /*0034*/ 	.byte	0x00, 0xf5, 0x21, 0x00


	//----- nvinfo : EIATTR_KPARAM_INFO
	.align		4
.L_69:
        /*0038*/ 	.byte	0x04, 0x17
        /*003a*/ 	.short	(.L_71 - .L_70)
.L_70:
        /*003c*/ 	.word	0x00000000
        /*0040*/ 	.short	0x0000
        /*0042*/ 	.short	0x0000
        /*0044*/ 	.byte	0x00, 0xf5, 0x21, 0x00


	//----- nvinfo : EIATTR_SPARSE_MMA_MASK
	.align		4
.L_71:
        /*0048*/ 	.byte	0x03, 0x50
        /*004a*/ 	.short	0x0000


	//----- nvinfo : EIATTR_MAXREG_COUNT
	.align		4
        /*004c*/ 	.byte	0x03, 0x1b
        /*004e*/ 	.short	0x00ff


	//----- nvinfo : EIATTR_NUM_BARRIERS
	.align		4
        /*0050*/ 	.byte	0x02, 0x4c
        /*0052*/ 	.byte	0x01
	.zero		1


	//----- nvinfo : EIATTR_MERCURY_ISA_VERSION
	.align		4
        /*0054*/ 	.byte	0x03, 0x5f
        /*0056*/ 	.short	0x0101


	//----- nvinfo : EIATTR_VRC_CTA_INIT_COUNT
	.align		4
        /*0058*/ 	.byte	0x02, 0x4a
	.zero		1
	.zero		1


	//----- nvinfo : EIATTR_EXIT_INSTR_OFFSETS
	.align		4
        /*005c*/ 	.byte	0x04, 0x1c
        /*005e*/ 	.short	(.L_73 - .L_72)


	//   ....[0]....
.L_72:
        /*0060*/ 	.word	0x00000780


	//----- nvinfo : EIATTR_CBANK_PARAM_SIZE
	.align		4
.L_73:
        /*0064*/ 	.byte	0x03, 0x19
        /*0066*/ 	.short	0x001c


	//----- nvinfo : EIATTR_PARAM_CBANK
	.align		4
        /*0068*/ 	.byte	0x04, 0x0a
        /*006a*/ 	.short	(.L_75 - .L_74)
	.align		4
.L_74:
        /*006c*/ 	.word	index@(.nv.constant0._Z17matmul_tiled_smemPfS_S_i)
        /*0070*/ 	.short	0x0380
        /*0072*/ 	.short	0x001c


	//----- nvinfo : EIATTR_SW_WAR
	.align		4
.L_75:
        /*0074*/ 	.byte	0x04, 0x36
        /*0076*/ 	.short	(.L_77 - .L_76)
.L_76:
        /*0078*/ 	.word	0x00000008
.L_77:


//--------------------- .nv.info._Z25matmul_sharedmem_blockingPfS_S_i --------------------------
	.section	.nv.info._Z25matmul_sharedmem_blockingPfS_S_i,"",@"SHT_CUDA_INFO"
	.sectionflags	@""
	.align	4


	//----- nvinfo : EIATTR_CUDA_API_VERSION
	.align		4
        /*0000*/ 	.byte	0x04, 0x37
        /*0002*/ 	.short	(.L_79 - .L_78)
.L_78:
        /*0004*/ 	.word	0x00000082


	//----- nvinfo : EIATTR_KPARAM_INFO
	.align		4
.L_79:
        /*0008*/ 	.byte	0x04, 0x17
        /*000a*/ 	.short	(.L_81 - .L_80)
.L_80:
        /*000c*/ 	.word	0x00000000
        /*0010*/ 	.short	0x0003
        /*0012*/ 	.short	0x0018
        /*0014*/ 	.byte	0x00, 0xf0, 0x11, 0x00


	//----- nvinfo : EIATTR_KPARAM_INFO
	.align		4
.L_81:
        /*0018*/ 	.byte	0x04, 0x17
        /*001a*/ 	.short	(.L_83 - .L_82)
.L_82:
        /*001c*/ 	.word	0x00000000
        /*0020*/ 	.short	0x0002
        /*0022*/ 	.short	0x0010
        /*0024*/ 	.byte	0x00, 0xf5, 0x21, 0x00


	//----- nvinfo : EIATTR_KPARAM_INFO
	.align		4
.L_83:
        /*0028*/ 	.byte	0x04, 0x17
        /*002a*/ 	.short	(.L_85 - .L_84)
.L_84:
        /*002c*/ 	.word	0x00000000
        /*0030*/ 	.short	0x0001
        /*0032*/ 	.short	0x0008
        /*0034*/ 	.byte	0x00, 0xf5, 0x21, 0x00


	//----- nvinfo : EIATTR_KPARAM_INFO
	.align		4
.L_85:
        /*0038*/ 	.byte	0x04, 0x17
        /*003a*/ 	.short	(.L_87 - .L_86)
.L_86:
        /*003c*/ 	.word	0x00000000
        /*0040*/ 	.short	0x0000
        /*0042*/ 	.short	0x0000
        /*0044*/ 	.byte	0x00, 0xf5, 0x21, 0x00


	//----- nvinfo : EIATTR_SPARSE_MMA_MASK
	.align		4
.L_87:
        /*0048*/ 	.byte	0x03, 0x50
        /*004a*/ 	.short	0x0000


	//----- nvinfo : EIATTR_MAXREG_COUNT
	.align		4
        /*004c*/ 	.byte	0x03, 0x1b
        /*004e*/ 	.short	0x00ff


	//----- nvinfo : EIATTR_NUM_BARRIERS
	.align		4
        /*0050*/ 	.byte	0x02, 0x4c
        /*0052*/ 	.byte	0x01
	.zero		1


	//----- nvinfo : EIATTR_MERCURY_ISA_VERSION
	.align		4
        /*0054*/ 	.byte	0x03, 0x5f
        /*0056*/ 	.short	0x0101


	//----- nvinfo : EIATTR_VRC_CTA_INIT_COUNT
	.align		4
        /*0058*/ 	.byte	0x02, 0x4a
	.zero		1
	.zero		1


	//----- nvinfo : EIATTR_EXIT_INSTR_OFFSETS
	.align		4
        /*005c*/ 	.byte	0x04, 0x1c
        /*005e*/ 	.short	(.L_89 - .L_88)


	//   ....[0]....
.L_88:
        /*0060*/ 	.word	0x00000860


	//----- nvinfo : EIATTR_CBANK_PARAM_SIZE
	.align		4
.L_89:
        /*0064*/ 	.byte	0x03, 0x19
        /*0066*/ 	.short	0x001c


	//----- nvinfo : EIATTR_PARAM_CBANK
	.align		4
        /*0068*/ 	.byte	0x04, 0x0a
        /*006a*/ 	.short	(.L_91 - .L_90)
	.align		4
.L_90:
        /*006c*/ 	.word	index@(.nv.constant0._Z25matmul_sharedmem_blockingPfS_S_i)
        /*0070*/ 	.short	0x0380
        /*0072*/ 	.short	0x001c


	//----- nvinfo : EIATTR_SW_WAR
	.align		4
.L_91:
        /*0074*/ 	.byte	0x04, 0x36
        /*0076*/ 	.short	(.L_93 - .L_92)
.L_92:
        /*0078*/ 	.word	0x00000008
.L_93:


//--------------------- .nv.info._Z27matmul_PMPPThreadCoarseningPfS_S_i --------------------------
	.section	.nv.info._Z27matmul_PMPPThreadCoarseningPfS_S_i,"",@"SHT_CUDA_INFO"
	.sectionflags	@""
	.align	4


	//----- nvinfo : EIATTR_CUDA_API_VERSION
	.align		4
        /*0000*/ 	.byte	0x04, 0x37
        /*0002*/ 	.short	(.L_95 - .L_94)
.L_94:
        /*0004*/ 	.word	0x00000082


	//----- nvinfo : EIATTR_KPARAM_INFO
	.align		4
.L_95:
        /*0008*/ 	.byte	0x04, 0x17
        /*000a*/ 	.short	(.L_97 - .L_96)
.L_96:
        /*000c*/ 	.word	0x00000000
        /*0010*/ 	.short	0x0003
        /*0012*/ 	.short	0x0018
        /*0014*/ 	.byte	0x00, 0xf0, 0x11, 0x00


	//----- nvinfo : EIATTR_KPARAM_INFO
	.align		4
.L_97:
        /*0018*/ 	.byte	0x04, 0x17
        /*001a*/ 	.short	(.L_99 - .L_98)
.L_98:
        /*001c*/ 	.word	0x00000000
        /*0020*/ 	.short	0x0002
        /*0022*/ 	.short	0x0010
        /*0024*/ 	.byte	0x00, 0xf5, 0x21, 0x00


	//----- nvinfo : EIATTR_KPARAM_INFO
	.align		4
.L_99:
        /*0028*/ 	.byte	0x04, 0x17
        /*002a*/ 	.short	(.L_101 - .L_100)
.L_100:
        /*002c*/ 	.word	0x00000000
        /*0030*/ 	.short	0x0001
        /*0032*/ 	.short	0x0008
        /*0034*/ 	.byte	0x00, 0xf5, 0x21, 0x00


	//----- nvinfo : EIATTR_KPARAM_INFO
	.align		4
.L_101:
        /*0038*/ 	.byte	0x04, 0x17
        /*003a*/ 	.short	(.L_103 - .L_102)
.L_102:
        /*003c*/ 	.word	0x00000000
        /*0040*/ 	.short	0x0000
        /*0042*/ 	.short	0x0000
        /*0044*/ 	.byte	0x00, 0xf5, 0x21, 0x00


	//----- nvinfo : EIATTR_SPARSE_MMA_MASK
	.align		4
.L_103:
        /*0048*/ 	.byte	0x03, 0x50
        /*004a*/ 	.short	0x0000


	//----- nvinfo : EIATTR_MAXREG_COUNT
	.align		4
        /*004c*/ 	.byte	0x03, 0x1b
        /*004e*/ 	.short	0x00ff


	//----- nvinfo : EIATTR_NUM_BARRIERS
	.align		4
        /*0050*/ 	.byte	0x02, 0x4c
        /*0052*/ 	.byte	0x01
	.zero		1


	//----- nvinfo : EIATTR_MERCURY_ISA_VERSION
	.align		4
        /*0054*/ 	.byte	0x03, 0x5f
        /*0056*/ 	.short	0x0101


	//----- nvinfo : EIATTR_VRC_CTA_INIT_COUNT
	.align		4
        /*0058*/ 	.byte	0x02, 0x4a
	.zero		1
	.zero		1


	//----- nvinfo : EIATTR_EXIT_INSTR_OFFSETS
	.align		4
        /*005c*/ 	.byte	0x04, 0x1c
        /*005e*/ 	.short	(.L_105 - .L_104)


	//   ....[0]....
.L_104:
        /*0060*/ 	.word	0x00000b20


	//----- nvinfo : EIATTR_CBANK_PARAM_SIZE
	.align		4
.L_105:
        /*0064*/ 	.byte	0x03, 0x19
        /*0066*/ 	.short	0x001c


	//----- nvinfo : EIATTR_PARAM_CBANK
	.align		4
        /*0068*/ 	.byte	0x04, 0x0a
        /*006a*/ 	.short	(.L_107 - .L_106)
	.align		4
.L_106:
        /*006c*/ 	.word	index@(.nv.constant0._Z27matmul_PMPPThreadCoarseningPfS_S_i)
        /*0070*/ 	.short	0x0380
        /*0072*/ 	.short	0x001c


	//----- nvinfo : EIATTR_SW_WAR
	.align		4
.L_107:
        /*0074*/ 	.byte	0x04, 0x36
        /*0076*/ 	.short	(.L_109 - .L_108)
.L_108:
        /*0078*/ 	.word	0x00000008
.L_109:


//--------------------- .nv.callgraph             --------------------------
	.section	.nv.callgraph,"",@"SHT_CUDA_CALLGRAPH"
	.align	4
	.sectionentsize	8
	.align		4
        /*0000*/ 	.word	0x00000000
	.align		4
        /*0004*/ 	.word	0xffffffff
	.align		4
        /*0008*/ 	.word	0x00000000
	.align		4
        /*000c*/ 	.word	0xfffffffe
	.align		4
        /*0010*/ 	.word	0x00000000
	.align		4
        /*0014*/ 	.word	0xfffffffd
	.align		4
        /*0018*/ 	.word	0x00000000
	.align		4
        /*001c*/ 	.word	0xfffffffc


//--------------------- .text._Z13matmul_kernelPfS_S_i --------------------------
	.section	.text._Z13matmul_kernelPfS_S_i,"ax",@progbits
	.align	128
        .global         _Z13matmul_kernelPfS_S_i
        .type           _Z13matmul_kernelPfS_S_i,@function
        .size           _Z13matmul_kernelPfS_S_i,(.L_x_20 - _Z13matmul_kernelPfS_S_i)
        .other          _Z13matmul_kernelPfS_S_i,@"STO_CUDA_ENTRY STV_DEFAULT"
_Z13matmul_kernelPfS_S_i:
.text._Z13matmul_kernelPfS_S_i:
[----:B------:R-:W-:Y:S01]  /*0000*/  LDC R1, c[0x0][0x37c] ;  /* 0x0000df00ff017b82 */ /* 0x000fe20000000800 */
[----:B------:R-:W0:Y:S07]  /*0010*/  S2R R0, SR_TID.Y ;  /* 0x0000000000007919 */ /* 0x000e2e0000002200 */
[----:B------:R-:W0:Y:S01]  /*0020*/  S2UR UR4, SR_CTAID.Y ;  /* 0x00000000000479c3 */ /* 0x000e220000002600 */
[----:B------:R-:W1:Y:S01]  /*0030*/  LDCU UR20, c[0x0][0x398] ;  /* 0x00007300ff1477ac */ /* 0x000e620008000800 */
[----:B------:R-:W2:Y:S06]  /*0040*/  S2R R3, SR_TID.X ;  /* 0x0000000000037919 */ /* 0x000eac0000002100 */
[----:B------:R-:W0:Y:S08]  /*0050*/  LDC R13, c[0x0][0x364] ;  /* 0x0000d900ff0d7b82 */ /* 0x000e300000000800 */
[----:B------:R-:W2:Y:S08]  /*0060*/  S2UR UR5, SR_CTAID.X ;  /* 0x00000000000579c3 */ /* 0x000eb00000002500 */
[----:B------:R-:W2:Y:S01]  /*0070*/  LDC R2, c[0x0][0x360] ;  /* 0x0000d800ff027b82 */ /* 0x000ea20000000800 */
[----:B0-----:R-:W-:-:S02]  /*0080*/  IMAD R13, R13, UR4, R0 ;  /* 0x000000040d0d7c24 */ /* 0x001fc4000f8e0200 */
[----:B--2---:R-:W-:-:S05]  /*0090*/  IMAD R0, R2, UR5, R3 ;  /* 0x0000000502007c24 */ /* 0x004fca000f8e0203 */
[----:B------:R-:W-:-:S04]  /*00a0*/  VIMNMX R2, PT, PT, R13, R0, !PT ;  /* 0x000000000d027248 */ /* 0x000fc80007fe0100 */
[----:B-1----:R-:W-:-:S13]  /*00b0*/  ISETP.GE.AND P0, PT, R2, UR20, PT ;  /* 0x0000001402007c0c */ /* 0x002fda000bf06270 */
[----:B------:R-:W-:Y:S05]  /*00c0*/  @P0 EXIT ;  /* 0x000000000000094d */ /* 0x000fea0003800000 */
[----:B------:R-:W-:Y:S01]  /*00d0*/  UISETP.GE.U32.AND UP0, UPT, UR20, 0x8, UPT ;  /* 0x000000081400788c */ /* 0x000fe2000bf06070 */
[----:B------:R-:W-:Y:S02]  /*00e0*/  HFMA2 R12, -RZ, RZ, 0, 0 ;  /* 0x00000000ff0c7431 */ /* 0x000fe400000001ff */
[----:B------:R-:W-:Y:S01]  /*00f0*/  IMAD R13, R13, UR20, RZ ;  /* 0x000000140d0d7c24 */ /* 0x000fe2000f8e02ff */
[----:B------:R-:W-:Y:S01]  /*0100*/  UMOV UR4, URZ ;  /* 0x000000ff00047c82 */ /* 0x000fe20008000000 */
[----:B------:R-:W0:Y:S04]  /*0110*/  LDCU.64 UR18, c[0x0][0x358] ;  /* 0x00006b00ff1277ac */ /* 0x000e280008000a00 */
[----:B------:R-:W-:Y:S05]  /*0120*/  BRA.U !UP0, `(.L_x_0) ;  /* 0x0000000508047547 */ /* 0x000fea000b800000 */
[----:B------:R-:W1:Y:S01]  /*0130*/  LDCU.128 UR24, c[0x0][0x380] ;  /* 0x00007000ff1877ac */ /* 0x000e620008000c00 */
[----:B------:R-:W-:Y:S02]  /*0140*/  MOV R12, RZ ;  /* 0x000000ff000c7202 */ /* 0x000fe40000000f00 */
[----:B------:R-:W-:Y:S01]  /*0150*/  MOV R14, R0 ;  /* 0x00000000000e7202 */ /* 0x000fe20000000f00 */
[----:B------:R-:W-:-:S04]  /*0160*/  ULOP3.LUT UR4, UR20, 0x7ffffff8, URZ, 0xc0, !UPT ;  /* 0x7ffffff814047892 */ /* 0x000fc8000f8ec0ff */
[----:B------:R-:W-:Y:S01]  /*0170*/  UIADD3 UR5, UPT, UPT, -UR4, URZ, URZ ;  /* 0x000000ff04057290 */ /* 0x000fe2000fffe1ff */
[----:B-1----:R-:W-:Y:S01]  /*0180*/  MOV R2, UR24 ;  /* 0x0000001800027c02 */ /* 0x002fe20008000f00 */
[----:B------:R-:W-:Y:S01]  /*0190*/  UIMAD.WIDE UR6, UR20, 0x8, UR26 ;  /* 0x00000008140678a5 */ /* 0x000fe2000f8e021a */
[----:B------:R-:W-:Y:S01]  /*01a0*/  MOV R3, UR25 ;  /* 0x0000001900037c02 */ /* 0x000fe20008000f00 */
[----:B------:R-:W-:Y:S02]  /*01b0*/  UIMAD.WIDE UR8, UR20, 0xc, UR26 ;  /* 0x0000000c140878a5 */ /* 0x000fe4000f8e021a */
[----:B------:R-:W-:Y:S01]  /*01c0*/  UIMAD.WIDE UR10, UR20, 0x10, UR26 ;  /* 0x00000010140a78a5 */ /* 0x000fe2000f8e021a */
[----:B------:R-:W-:Y:S01]  /*01d0*/  IMAD.WIDE.U32 R2, R13, 0x4, R2 ;  /* 0x000000040d027825 */ /* 0x000fe200078e0002 */
[----:B------:R-:W-:Y:S02]  /*01e0*/  UIMAD.WIDE UR12, UR20, 0x14, UR26 ;  /* 0x00000014140c78a5 */ /* 0x000fe4000f8e021a */
[----:B------:R-:W-:Y:S01]  /*01f0*/  UIMAD.WIDE UR14, UR20, 0x18, UR26 ;  /* 0x00000018140e78a5 */ /* 0x000fe2000f8e021a */
[----:B------:R-:W-:Y:S01]  /*0200*/  IADD3 R2, P0, PT, R2, 0x10, RZ ;  /* 0x0000001002027810 */ /* 0x000fe20007f1e0ff */
[----:B------:R-:W-:-:S03]  /*0210*/  UIMAD.WIDE UR16, UR20, 0x1c, UR26 ;  /* 0x0000001c141078a5 */ /* 0x000fc6000f8e021a */
[----:B------:R-:W-:-:S09]  /*0220*/  IADD3.X R3, PT, PT, RZ, R3, RZ, P0, !PT ;  /* 0x00000003ff037210 */ /* 0x000fd200007fe4ff */
.L_x_1:
[----:B------:R-:W-:Y:S01]  /*0230*/  UIMAD.WIDE UR22, UR20, 0x4, UR26 ;  /* 0x00000004141678a5 */ /* 0x000fe2000f8e021a */
[----:B------:R-:W-:Y:S02]  /*0240*/  IMAD.MOV.U32 R23, RZ, RZ, 0x4 ;  /* 0x00000004ff177424 */ /* 0x000fe400078e00ff */
[----:B------:R-:W-:Y:S01]  /*0250*/  HFMA2 R11, -RZ, RZ, 0, 2.384185791015625e-07 ;  /* 0x00000004ff0b7431 */ /* 0x000fe200000001ff */
[----:B------:R-:W-:Y:S01]  /*0260*/  MOV R25, 0x4 ;  /* 0x0000000400197802 */ /* 0x000fe20000000f00 */
[----:B0-----:R-:W2:Y:S01]  /*0270*/  LDG.E R21, desc[UR18][R2.64+-0x10] ;  /* 0xfffff01202157981 */ /* 0x001ea2000c1e1900 */
[C---:B------:R-:W-:Y:S01]  /*0280*/  IMAD.WIDE R22, R14.reuse, R23, UR26 ;  /* 0x0000001a0e167e25 */ /* 0x040fe2000f8e0217 */
[----:B------:R-:W-:Y:S02]  /*0290*/  MOV R8, UR22 ;  /* 0x0000001600087c02 */ /* 0x000fe40008000f00 */
[----:B------:R-:W-:Y:S01]  /*02a0*/  MOV R9, UR23 ;  /* 0x0000001700097c02 */ /* 0x000fe20008000f00 */
[----:B------:R-:W3:Y:S02]  /*02b0*/  LDG.E R19, desc[UR18][R2.64+-0xc] ;  /* 0xfffff41202137981 */ /* 0x000ee4000c1e1900 */
[----:B------:R-:W-:-:S02]  /*02c0*/  IMAD.WIDE R8, R14, 0x4, R8 ;  /* 0x000000040e087825 */ /* 0x000fc400078e0208 */
[----:B------:R-:W2:Y:S01]  /*02d0*/  LDG.E R22, desc[UR18][R22.64] ;  /* 0x0000001216167981 */ /* 0x000ea2000c1e1900 */
[----:B------:R-:W-:Y:S01]  /*02e0*/  MOV R5, 0x4 ;  /* 0x0000000400057802 */ /* 0x000fe20000000f00 */
[C---:B------:R-:W-:Y:S02]  /*02f0*/  IMAD.WIDE R24, R14.reuse, R25, UR6 ;  /* 0x000000060e187e25 */ /* 0x040fe4000f8e0219 */
[----:B------:R0:W3:Y:S02]  /*0300*/  LDG.E R20, desc[UR18][R8.64] ;  /* 0x0000001208147981 */ /* 0x0000e4000c1e1900 */
[----:B------:R-:W-:Y:S02]  /*0310*/  IMAD.WIDE R10, R14, R11, UR8 ;  /* 0x000000080e0a7e25 */ /* 0x000fe4000f8e020b */
[----:B------:R-:W4:Y:S04]  /*0320*/  LDG.E R18, desc[UR18][R24.64] ;  /* 0x0000001218127981 */ /* 0x000f28000c1e1900 */
[----:B------:R-:W4:Y:S01]  /*0330*/  LDG.E R17, desc[UR18][R2.64+-0x8] ;  /* 0xfffff81202117981 */ /* 0x000f22000c1e1900 */
[----:B0-----:R-:W-:-:S02]  /*0340*/  HFMA2 R9, -RZ, RZ, 0, 2.384185791015625e-07 ;  /* 0x00000004ff097431 */ /* 0x001fc400000001ff */
[----:B------:R-:W-:Y:S01]  /*0350*/  IMAD.MOV.U32 R7, RZ, RZ, 0x4 ;  /* 0x00000004ff077424 */ /* 0x000fe200078e00ff */
[----:B------:R0:W5:Y:S01]  /*0360*/  LDG.E R16, desc[UR18][R10.64] ;  /* 0x000000120a107981 */ /* 0x000162000c1e1900 */
[----:B------:R-:W-:-:S03]  /*0370*/  IMAD.WIDE R4, R14, R5, UR10 ;  /* 0x0000000a0e047e25 */ /* 0x000fc6000f8e0205 */
[----:B------:R-:W5:Y:S01]  /*0380*/  LDG.E R15, desc[UR18][R2.64+-0x4] ;  /* 0xfffffc12020f7981 */ /* 0x000f62000c1e1900 */
[C---:B------:R-:W-:Y:S01]  /*0390*/  IMAD.WIDE R6, R14.reuse, R7, UR12 ;  /* 0x0000000c0e067e25 */ /* 0x040fe2000f8e0207 */
[----:B------:R-:W-:Y:S02]  /*03a0*/  MOV R27, 0x4 ;  /* 0x00000004001b7802 */ /* 0x000fe40000000f00 */
[----:B------:R1:W5:Y:S01]  /*03b0*/  LDG.E R4, desc[UR18][R4.64] ;  /* 0x0000001204047981 */ /* 0x000362000c1e1900 */
[----:B------:R-:W-:-:S03]  /*03c0*/  IMAD.WIDE R8, R14, R9, UR14 ;  /* 0x0000000e0e087e25 */ /* 0x000fc6000f8e0209 */
[----:B------:R-:W5:Y:S01]  /*03d0*/  LDG.E R23, desc[UR18][R2.64] ;  /* 0x0000001202177981 */ /* 0x000f62000c1e1900 */
[----:B0-----:R-:W-:-:S03]  /*03e0*/  IMAD.WIDE R10, R14, R27, UR16 ;  /* 0x000000100e0a7e25 */ /* 0x001fc6000f8e021b */
[----:B------:R-:W5:Y:S04]  /*03f0*/  LDG.E R7, desc[UR18][R6.64] ;  /* 0x0000001206077981 */ /* 0x000f68000c1e1900 */
[----:B------:R-:W5:Y:S04]  /*0400*/  LDG.E R24, desc[UR18][R2.64+0x4] ;  /* 0x0000041202187981 */ /* 0x000f68000c1e1900 */
[----:B------:R-:W5:Y:S04]  /*0410*/  LDG.E R8, desc[UR18][R8.64] ;  /* 0x0000001208087981 */ /* 0x000f68000c1e1900 */
[----:B------:R-:W5:Y:S04]  /*0420*/  LDG.E R25, desc[UR18][R2.64+0x8] ;  /* 0x0000081202197981 */ /* 0x000f68000c1e1900 */
[----:B------:R-:W5:Y:S04]  /*0430*/  LDG.E R10, desc[UR18][R10.64] ;  /* 0x000000120a0a7981 */ /* 0x000f68000c1e1900 */
[----:B------:R0:W5:Y:S01]  /*0440*/  LDG.E R27, desc[UR18][R2.64+0xc] ;  /* 0x00000c12021b7981 */ /* 0x000162000c1e1900 */
[----:B------:R-:W-:-:S04]  /*0450*/  UIADD3 UR5, UPT, UPT, UR5, 0x8, URZ ;  /* 0x0000000805057890 */ /* 0x000fc8000fffe0ff */
[----:B------:R-:W-:Y:S01]  /*0460*/  UISETP.NE.AND UP0, UPT, UR5, URZ, UPT ;  /* 0x000000ff0500728c */ /* 0x000fe2000bf05270 */
[----:B-1----:R-:W-:Y:S02]  /*0470*/  MOV R5, UR20 ;  /* 0x0000001400057c02 */ /* 0x002fe40008000f00 */
[----:B0-----:R-:W-:Y:S02]  /*0480*/  IADD3 R2, P0, PT, R2, 0x20, RZ ;  /* 0x0000002002027810 */ /* 0x001fe40007f1e0ff */
[----:B------:R-:W-:Y:S02]  /*0490*/  LEA R14, R5, R14, 0x3 ;  /* 0x0000000e050e7211 */ /* 0x000fe400078e18ff */
[----:B------:R-:W-:Y:S01]  /*04a0*/  IADD3.X R3, PT, PT, RZ, R3, RZ, P0, !PT ;  /* 0x00000003ff037210 */ /* 0x000fe200007fe4ff */
[----:B--2---:R-:W-:-:S04]  /*04b0*/  FFMA R22, R21, R22, R12 ;  /* 0x0000001615167223 */ /* 0x004fc8000000000c */
[----:B---3--:R-:W-:-:S04]  /*04c0*/  FFMA R20, R19, R20, R22 ;  /* 0x0000001413147223 */ /* 0x008fc80000000016 */
[----:B----4-:R-:W-:-:S04]  /*04d0*/  FFMA R18, R17, R18, R20 ;  /* 0x0000001211127223 */ /* 0x010fc80000000014 */
[----:B-----5:R-:W-:-:S04]  /*04e0*/  FFMA R16, R15, R16, R18 ;  /* 0x000000100f107223 */ /* 0x020fc80000000012 */
[----:B------:R-:W-:-:S04]  /*04f0*/  FFMA R23, R23, R4, R16 ;  /* 0x0000000417177223 */ /* 0x000fc80000000010 */
[----:B------:R-:W-:-:S04]  /*0500*/  FFMA R24, R24, R7, R23 ;  /* 0x0000000718187223 */ /* 0x000fc80000000017 */
[----:B------:R-:W-:-:S04]  /*0510*/  FFMA R8, R25, R8, R24 ;  /* 0x0000000819087223 */ /* 0x000fc80000000018 */
[----:B------:R-:W-:Y:S01]  /*0520*/  FFMA R12, R27, R10, R8 ;  /* 0x0000000a1b0c7223 */ /* 0x000fe20000000008 */
[----:B------:R-:W-:Y:S06]  /*0530*/  BRA.U UP0, `(.L_x_1) ;  /* 0xfffffffd003c7547 */ /* 0x000fec000b83ffff */
.L_x_0:
[----:B------:R-:W-:-:S04]  /*0540*/  ULOP3.LUT UR6, UR20, 0x7, URZ, 0xc0, !UPT ;  /* 0x0000000714067892 */ /* 0x000fc8000f8ec0ff */
[----:B------:R-:W-:-:S09]  /*0550*/  UISETP.NE.AND UP0, UPT, UR6, URZ, UPT ;  /* 0x000000ff0600728c */ /* 0x000fd2000bf05270 */
[----:B------:R-:W-:Y:S05]  /*0560*/  BRA.U !UP0, `(.L_x_2) ;  /* 0x0000000508387547 */ /* 0x000fea000b800000 */
[----:B------:R-:W-:Y:S02]  /*0570*/  UISETP.GE.U32.AND UP0, UPT, UR6, 0x4, UPT ;  /* 0x000000040600788c */ /* 0x000fe4000bf06070 */
[----:B------:R-:W-:-:S04]  /*0580*/  ULOP3.LUT UR5, UR20, 0x3, URZ, 0xc0, !UPT ;  /* 0x0000000314057892 */ /* 0x000fc8000f8ec0ff */
[----:B------:R-:W-:-:S03]  /*0590*/  UISETP.NE.AND UP1, UPT, UR5, URZ, UPT ;  /* 0x000000ff0500728c */ /* 0x000fc6000bf25270 */
[----:B------:R-:W-:Y:S08]  /*05a0*/  BRA.U !UP0, `(.L_x_3) ;  /* 0x00000001087c7547 */ /* 0x000ff0000b800000 */
[----:B------:R-:W1:Y:S01]  /*05b0*/  LDC.64 R6, c[0x0][0x388] ;  /* 0x0000e200ff067b82 */ /* 0x000e620000000a00 */
[----:B------:R-:W2:Y:S01]  /*05c0*/  LDCU.64 UR6, c[0x0][0x380] ;  /* 0x00007000ff0677ac */ /* 0x000ea20008000a00 */
[----:B------:R-:W-:Y:S01]  /*05d0*/  IMAD.U32 R9, RZ, RZ, UR4 ;  /* 0x00000004ff097e24 */ /* 0x000fe2000f8e00ff */
[C---:B------:R-:W-:Y:S02]  /*05e0*/  IADD3 R3, PT, PT, R13.reuse, UR4, RZ ;  /* 0x000000040d037c10 */ /* 0x040fe4000fffe0ff */
[----:B------:R-:W-:Y:S01]  /*05f0*/  IADD3 R10, P0, PT, R13, UR4, RZ ;  /* 0x000000040d0a7c10 */ /* 0x000fe2000ff1e0ff */
[----:B------:R-:W-:Y:S01]  /*0600*/  IMAD R9, R9, UR20, R0 ;  /* 0x0000001409097c24 */ /* 0x000fe2000f8e0200 */
[----:B------:R-:W-:Y:S01]  /*0610*/  MOV R11, UR20 ;  /* 0x00000014000b7c02 */ /* 0x000fe20008000f00 */
[----:B------:R-:W3:Y:S01]  /*0620*/  LDC.64 R4, c[0x0][0x380] ;  /* 0x0000e000ff047b82 */ /* 0x000ee20000000a00 */
[----:B------:R-:W-:Y:S01]  /*0630*/  MOV R15, UR20 ;  /* 0x00000014000f7c02 */ /* 0x000fe20008000f00 */
[----:B-1----:R-:W-:Y:S01]  /*0640*/  IMAD.WIDE R6, R9, 0x4, R6 ;  /* 0x0000000409067825 */ /* 0x002fe200078e0206 */
[----:B------:R-:W-:-:S05]  /*0650*/  MOV R9, UR20 ;  /* 0x0000001400097c02 */ /* 0x000fca0008000f00 */
[----:B------:R-:W-:Y:S02]  /*0660*/  IMAD.WIDE R8, R9, 0x4, R6 ;  /* 0x0000000409087825 */ /* 0x000fe400078e0206 */
[----:B0-----:R-:W4:Y:S02]  /*0670*/  LDG.E R6, desc[UR18][R6.64] ;  /* 0x0000001206067981 */ /* 0x001f24000c1e1900 */
[----:B---3--:R-:W-:Y:S01]  /*0680*/  IMAD.WIDE.U32 R4, R3, 0x4, R4 ;  /* 0x0000000403047825 */ /* 0x008fe200078e0004 */
[----:B------:R-:W-:Y:S01]  /*0690*/  IADD3.X R3, PT, PT, RZ, RZ, RZ, P0, !PT ;  /* 0x000000ffff037210 */ /* 0x000fe200007fe4ff */
[----:B------:R-:W3:Y:S01]  /*06a0*/  LDG.E R17, desc[UR18][R8.64] ;  /* 0x0000001208117981 */ /* 0x000ee2000c1e1900 */
[----:B--2---:R-:W-:-:S03]  /*06b0*/  LEA R2, P0, R10, UR6, 0x2 ;  /* 0x000000060a027c11 */ /* 0x004fc6000f8010ff */
[----:B------:R-:W4:Y:S01]  /*06c0*/  LDG.E R5, desc[UR18][R4.64] ;  /* 0x0000001204057981 */ /* 0x000f22000c1e1900 */
[----:B------:R-:W-:Y:S01]  /*06d0*/  LEA.HI.X R3, R10, UR7, R3, 0x2, P0 ;  /* 0x000000070a037c11 */ /* 0x000fe200080f1403 */
[----:B------:R-:W-:-:S04]  /*06e0*/  IMAD.WIDE R10, R11, 0x4, R8 ;  /* 0x000000040b0a7825 */ /* 0x000fc800078e0208 */
[----:B------:R-:W3:Y:S01]  /*06f0*/  LDG.E R16, desc[UR18][R2.64+0x4] ;  /* 0x0000041202107981 */ /* 0x000ee2000c1e1900 */
[----:B------:R-:W-:-:S03]  /*0700*/  IMAD.WIDE R14, R15, 0x4, R10 ;  /* 0x000000040f0e7825 */ /* 0x000fc600078e020a */
[----:B------:R-:W2:Y:S04]  /*0710*/  LDG.E R19, desc[UR18][R10.64] ;  /* 0x000000120a137981 */ /* 0x000ea8000c1e1900 */
[----:B------:R-:W2:Y:S04]  /*0720*/  LDG.E R18, desc[UR18][R2.64+0x8] ;  /* 0x0000081202127981 */ /* 0x000ea8000c1e1900 */
[----:B------:R-:W5:Y:S04]  /*0730*/  LDG.E R20, desc[UR18][R2.64+0xc] ;  /* 0x00000c1202147981 */ /* 0x000f68000c1e1900 */
[----:B------:R-:W5:Y:S01]  /*0740*/  LDG.E R14, desc[UR18][R14.64] ;  /* 0x000000120e0e7981 */ /* 0x000f62000c1e1900 */
[----:B------:R-:W-:Y:S01]  /*0750*/  UIADD3 UR4, UPT, UPT, UR4, 0x4, URZ ;  /* 0x0000000404047890 */ /* 0x000fe2000fffe0ff */
[----:B----4-:R-:W-:-:S04]  /*0760*/  FFMA R5, R5, R6, R12 ;  /* 0x0000000605057223 */ /* 0x010fc8000000000c */
[----:B---3--:R-:W-:-:S04]  /*0770*/  FFMA R5, R16, R17, R5 ;  /* 0x0000001110057223 */ /* 0x008fc80000000005 */
[----:B--2---:R-:W-:-:S04]  /*0780*/  FFMA R5, R18, R19, R5 ;  /* 0x0000001312057223 */ /* 0x004fc80000000005 */
[----:B-----5:R-:W-:-:S07]  /*0790*/  FFMA R12, R20, R14, R5 ;  /* 0x0000000e140c7223 */ /* 0x020fce0000000005 */
.L_x_3:
[----:B------:R-:W-:Y:S05]  /*07a0*/  BRA.U !UP1, `(.L_x_2) ;  /* 0x0000000109a87547 */ /* 0x000fea000b800000 */
[----:B------:R-:W-:Y:S01]  /*07b0*/  UISETP.NE.AND UP0, UPT, UR5, 0x1, UPT ;  /* 0x000000010500788c */ /* 0x000fe2000bf05270 */
[----:B------:R-:W-:Y:S01]  /*07c0*/  MOV R7, UR4 ;  /* 0x0000000400077c02 */ /* 0x000fe20008000f00 */
[----:B------:R-:W-:Y:S02]  /*07d0*/  ULOP3.LUT UR5, UR20, 0x1, URZ, 0xc0, !UPT ;  /* 0x0000000114057892 */ /* 0x000fe4000f8ec0ff */
[----:B------:R-:W-:Y:S02]  /*07e0*/  MOV R15, UR20 ;  /* 0x00000014000f7c02 */ /* 0x000fe40008000f00 */
[----:B------:R-:W-:Y:S01]  /*07f0*/  UISETP.NE.U32.AND UP1, UPT, UR5, 0x1, UPT ;  /* 0x000000010500788c */ /* 0x000fe2000bf25070 */
[----:B------:R-:W-:-:S04]  /*0800*/  PLOP3.LUT P1, PT, PT, PT, UP0, 0x80, 0x8 ;  /* 0x000000000008781c */ /* 0x000fc80003f2f008 */
[----:B------:R-:W1:Y:S01]  /*0810*/  @UP0 LDCU.128 UR8, c[0x0][0x380] ;  /* 0x00007000ff0807ac */ /* 0x000e620008000c00 */
[----:B------:R-:W-:Y:S01]  /*0820*/  PLOP3.LUT P0, PT, PT, PT, UP1, 0x80, 0x8 ;  /* 0x000000000008781c */ /* 0x000fe20003f0f018 */
[----:B------:R-:W2:Y:S04]  /*0830*/  @UP0 LDCU.64 UR6, c[0x0][0x380] ;  /* 0x00007000ff0607ac */ /* 0x000ea80008000a00 */
[----:B------:R-:W3:Y:S03]  /*0840*/  @!UP1 LDCU.128 UR12, c[0x0][0x380] ;  /* 0x00007000ff0c97ac */ /* 0x000ee60008000c00 */
[C---:B------:R-:W-:Y:S02]  /*0850*/  @P1 IADD3 R3, PT, PT, R13.reuse, UR4, RZ ;  /* 0x000000040d031c10 */ /* 0x040fe4000fffe0ff */
[----:B------:R-:W-:Y:S01]  /*0860*/  @P1 IADD3 R6, P2, PT, R13, UR4, RZ ;  /* 0x000000040d061c10 */ /* 0x000fe2000ff5e0ff */
[----:B------:R-:W-:Y:S01]  /*0870*/  @UP0 UIADD3 UR4, UPT, UPT, UR4, 0x2, URZ ;  /* 0x0000000204040890 */ /* 0x000fe2000fffe0ff */
[----:B-1----:R-:W-:Y:S01]  /*0880*/  MOV R11, UR9 ;  /* 0x00000009000b7c02 */ /* 0x002fe20008000f00 */
[----:B------:R-:W-:Y:S01]  /*0890*/  IMAD.U32 R10, RZ, RZ, UR8 ;  /* 0x00000008ff0a7e24 */ /* 0x000fe2000f8e00ff */
[----:B------:R-:W-:-:S02]  /*08a0*/  MOV R4, UR10 ;  /* 0x0000000a00047c02 */ /* 0x000fc40008000f00 */
[----:B------:R-:W-:Y:S01]  /*08b0*/  MOV R5, UR11 ;  /* 0x0000000b00057c02 */ /* 0x000fe20008000f00 */
[----:B------:R-:W-:-:S04]  /*08c0*/  @P1 IMAD.WIDE.U32 R10, R3, 0x4, R10 ;  /* 0x00000004030a1825 */ /* 0x000fc800078e000a */
[----:B------:R-:W-:Y:S01]  /*08d0*/  @P1 IMAD R3, R7, UR20, R0 ;  /* 0x0000001407031c24 */ /* 0x000fe2000f8e0200 */
[----:B------:R-:W-:Y:S01]  /*08e0*/  @P1 IADD3.X R7, PT, PT, RZ, RZ, RZ, P2, !PT ;  /* 0x000000ffff071210 */ /* 0x000fe200017fe4ff */
[----:B------:R-:W-:Y:S01]  /*08f0*/  IMAD.U32 R19, RZ, RZ, UR4 ;  /* 0x00000004ff137e24 */ /* 0x000fe2000f8e00ff */
[C---:B--2---:R-:W-:Y:S01]  /*0900*/  @P1 LEA R2, P2, R6.reuse, UR6, 0x2 ;  /* 0x0000000606021c11 */ /* 0x044fe2000f8410ff */
[----:B------:R-:W-:Y:S01]  /*0910*/  @P1 IMAD.WIDE R4, R3, 0x4, R4 ;  /* 0x0000000403041825 */ /* 0x000fe200078e0204 */
[----:B------:R-:W-:Y:S01]  /*0920*/  @!P0 IADD3 R17, PT, PT, R13, UR4, RZ ;  /* 0x000000040d118c10 */ /* 0x000fe2000fffe0ff */
[----:B0-----:R-:W2:Y:S01]  /*0930*/  @P1 LDG.E R11, desc[UR18][R10.64] ;  /* 0x000000120a0b1981 */ /* 0x001ea2000c1e1900 */
[----:B------:R-:W-:Y:S01]  /*0940*/  @P1 LEA.HI.X R3, R6, UR7, R7, 0x2, P2 ;  /* 0x0000000706031c11 */ /* 0x000fe200090f1407 */
[----:B------:R-:W-:Y:S01]  /*0950*/  @!P0 IMAD R19, R19, UR20, R0 ;  /* 0x0000001413138c24 */ /* 0x000fe2000f8e0200 */
[----:B---3--:R-:W-:Y:S01]  /*0960*/  MOV R6, UR12 ;  /* 0x0000000c00067c02 */ /* 0x008fe20008000f00 */
[----:B------:R-:W-:Y:S01]  /*0970*/  @P1 IMAD.WIDE R14, R15, 0x4, R4 ;  /* 0x000000040f0e1825 */ /* 0x000fe200078e0204 */
[----:B------:R-:W-:Y:S01]  /*0980*/  MOV R7, UR13 ;  /* 0x0000000d00077c02 */ /* 0x000fe20008000f00 */
[----:B------:R-:W2:Y:S01]  /*0990*/  @P1 LDG.E R4, desc[UR18][R4.64] ;  /* 0x0000001204041981 */ /* 0x000ea2000c1e1900 */
[----:B------:R-:W-:-:S02]  /*09a0*/  MOV R8, UR14 ;  /* 0x0000000e00087c02 */ /* 0x000fc40008000f00 */
[----:B------:R-:W-:Y:S01]  /*09b0*/  MOV R9, UR15 ;  /* 0x0000000f00097c02 */ /* 0x000fe20008000f00 */
[----:B------:R-:W-:Y:S01]  /*09c0*/  @!P0 IMAD.WIDE.U32 R6, R17, 0x4, R6 ;  /* 0x0000000411068825 */ /* 0x000fe200078e0006 */
[----:B------:R-:W3:Y:S03]  /*09d0*/  @P1 LDG.E R14, desc[UR18][R14.64] ;  /* 0x000000120e0e1981 */ /* 0x000ee6000c1e1900 */
[----:B------:R-:W-:Y:S01]  /*09e0*/  @!P0 IMAD.WIDE R8, R19, 0x4, R8 ;  /* 0x0000000413088825 */ /* 0x000fe200078e0208 */
[----:B------:R-:W3:Y:S04]  /*09f0*/  @P1 LDG.E R2, desc[UR18][R2.64+0x4] ;  /* 0x0000041202021981 */ /* 0x000ee8000c1e1900 */
[----:B------:R-:W4:Y:S04]  /*0a00*/  @!P0 LDG.E R7, desc[UR18][R6.64] ;  /* 0x0000001206078981 */ /* 0x000f28000c1e1900 */
[----:B------:R-:W4:Y:S01]  /*0a10*/  @!P0 LDG.E R8, desc[UR18][R8.64] ;  /* 0x0000001208088981 */ /* 0x000f22000c1e1900 */
[----:B--2---:R-:W-:-:S04]  /*0a20*/  @P1 FFMA R11, R11, R4, R12 ;  /* 0x000000040b0b1223 */ /* 0x004fc8000000000c */
[----:B---3--:R-:W-:-:S04]  /*0a30*/  @P1 FFMA R12, R2, R14, R11 ;  /* 0x0000000e020c1223 */ /* 0x008fc8000000000b */
[----:B----4-:R-:W-:-:S07]  /*0a40*/  @!P0 FFMA R12, R7, R8, R12 ;  /* 0x00000008070c8223 */ /* 0x010fce000000000c */
.L_x_2:
[----:B------:R-:W1:Y:S01]  /*0a50*/  LDC.64 R2, c[0x0][0x390] ;  /* 0x0000e400ff027b82 */ /* 0x000e620000000a00 */
[----:B------:R-:W-:-:S05]  /*0a60*/  IADD3 R13, PT, PT, R0, R13, RZ ;  /* 0x0000000d000d7210 */ /* 0x000fca0007ffe0ff */
[----:B-1----:R-:W-:-:S05]  /*0a70*/  IMAD.WIDE R2, R13, 0x4, R2 ;  /* 0x000000040d027825 */ /* 0x002fca00078e0202 */
[----:B0-----:R-:W-:Y:S01]  /*0a80*/  STG.E desc[UR18][R2.64], R12 ;  /* 0x0000000c02007986 */ /* 0x001fe2000c101912 */
[----:B------:R-:W-:Y:S05]  /*0a90*/  EXIT ;  /* 0x000000000000794d */ /* 0x000fea0003800000 */
.L_x_4:
[----:B------:R-:W-:-:S00]  /*0aa0*/  BRA `(.L_x_4) ;  /* 0xfffffffc00fc7947 */ /* 0x000fc0000383ffff */
[----:B------:R-:W-:-:S00]  /*0ab0*/  NOP ;  /* 0x0000000000007918 */ /* 0x000fc00000000000 */
        /* <DEDUP_REMOVED lines=12> */
.L_x_20:


//--------------------- .text._Z26matmul_globalmemcoalescingPfS_S_i --------------------------
	.section	.text._Z26matmul_globalmemcoalescingPfS_S_i,"ax",@progbits
	.align	128
        .global         _Z26matmul_globalmemcoalescingPfS_S_i
        .type           _Z26matmul_globalmemcoalescingPfS_S_i,@function
        .size           _Z26matmul_globalmemcoalescingPfS_S_i,(.L_x_21 - _Z26matmul_globalmemcoalescingPfS_S_i)
        .other          _Z26matmul_globalmemcoalescingPfS_S_i,@"STO_CUDA_ENTRY STV_DEFAULT"
_Z26matmul_globalmemcoalescingPfS_S_i:
.text._Z26matmul_globalmemcoalescingPfS_S_i:
[----:B------:R-:W-:Y:S01]  /*0000*/  LDC R1, c[0x0][0x37c] ;  /* 0x0000df00ff017b82 */ /* 0x000fe20000000800 */
[----:B------:R-:W0:Y:S07]  /*0010*/  S2R R6, SR_TID.X ;  /* 0x0000000000067919 */ /* 0x000e2e0000002100 */
[----:B------:R-:W1:Y:S01]  /*0020*/  S2UR UR4, SR_CTAID.X ;  /* 0x00000000000479c3 */ /* 0x000e620000002500 */
[----:B------:R-:W2:Y:S07]  /*0030*/  S2R R25, SR_CTAID.Y ;  /* 0x0000000000197919 */ /* 0x000eae0000002600 */
[----:B------:R-:W3:Y:S01]  /*0040*/  LDC R0, c[0x0][0x398] ;  /* 0x0000e600ff007b82 */ /* 0x000ee20000000800 */
[----:B-1----:R-:W-:Y:S01]  /*0050*/  USHF.L.U32 UR4, UR4, 0x5, URZ ;  /* 0x0000000504047899 */ /* 0x002fe200080006ff */
[----:B0-----:R-:W-:-:S02]  /*0060*/  SHF.R.U32.HI R2, RZ, 0x5, R6 ;  /* 0x00000005ff027819 */ /* 0x001fc40000011606 */
[----:B--2---:R-:W-:-:S03]  /*0070*/  SHF.L.U32 R25, R25, 0x5, RZ ;  /* 0x0000000519197819 */ /* 0x004fc600000006ff */
[----:B------:R-:W-:Y:S02]  /*0080*/  LOP3.LUT R4, R2, UR4, RZ, 0xfc, !PT ;  /* 0x0000000402047c12 */ /* 0x000fe4000f8efcff */
[----:B------:R-:W-:-:S04]  /*0090*/  LOP3.LUT R3, R25, 0x1f, R6, 0xf8, !PT ;  /* 0x0000001f19037812 */ /* 0x000fc800078ef806 */
[----:B------:R-:W-:-:S04]  /*00a0*/  VIMNMX R5, PT, PT, R4, R3, !PT ;  /* 0x0000000304057248 */ /* 0x000fc80007fe0100 */
[----:B---3--:R-:W-:-:S13]  /*00b0*/  ISETP.GE.AND P0, PT, R5, R0, PT ;  /* 0x000000000500720c */ /* 0x008fda0003f06270 */
[----:B------:R-:W-:Y:S05]  /*00c0*/  @P0 EXIT ;  /* 0x000000000000094d */ /* 0x000fea0003800000 */
[C---:B------:R-:W-:Y:S01]  /*00d0*/  ISETP.GE.U32.AND P1, PT, R0.reuse, 0x8, PT ;  /* 0x000000080000780c */ /* 0x040fe20003f26070 */
[----:B------:R-:W0:Y:S01]  /*00e0*/  LDCU.64 UR6, c[0x0][0x358] ;  /* 0x00006b00ff0677ac */ /* 0x000e220008000a00 */
[----:B------:R-:W-:Y:S01]  /*00f0*/  LOP3.LUT R2, R0, 0x7, RZ, 0xc0, !PT ;  /* 0x0000000700027812 */ /* 0x000fe200078ec0ff */
[----:B------:R-:W-:Y:S02]  /*0100*/  HFMA2 R10, -RZ, RZ, 0, 0 ;  /* 0x00000000ff0a7431 */ /* 0x000fe400000001ff */
[----:B------:R-:W-:Y:S01]  /*0110*/  IMAD R4, R4, R0, RZ ;  /* 0x0000000004047224 */ /* 0x000fe200078e02ff */
[----:B------:R-:W-:Y:S02]  /*0120*/  MOV R7, RZ ;  /* 0x000000ff00077202 */ /* 0x000fe40000000f00 */
[----:B------:R-:W-:-:S05]  /*0130*/  ISETP.NE.AND P0, PT, R2, RZ, PT ;  /* 0x000000ff0200720c */ /* 0x000fca0003f05270 */
[----:B------:R-:W-:Y:S08]  /*0140*/  @!P1 BRA `(.L_x_5) ;  /* 0x0000000400189947 */ /* 0x000ff00003800000 */
[----:B------:R-:W1:Y:S01]  /*0150*/  LDCU.64 UR4, c[0x0][0x380] ;  /* 0x00007000ff0477ac */ /* 0x000e620008000a00 */
[----:B------:R-:W-:Y:S01]  /*0160*/  LOP3.LUT R17, R6, 0x1f, RZ, 0xc0, !PT ;  /* 0x0000001f06117812 */ /* 0x000fe200078ec0ff */
[C-C-:B------:R-:W-:Y:S01]  /*0170*/  IMAD R8, R0.reuse, 0x3, R25.reuse ;  /* 0x0000000300087824 */ /* 0x140fe200078e0219 */
[CC--:B------:R-:W-:Y:S01]  /*0180*/  LEA R6, R0.reuse, R25.reuse, 0x1 ;  /* 0x0000001900067211 */ /* 0x0c0fe200078e08ff */
[C-C-:B------:R-:W-:Y:S01]  /*0190*/  IMAD R12, R0.reuse, 0x5, R25.reuse ;  /* 0x00000005000c7824 */ /* 0x140fe200078e0219 */
[C---:B------:R-:W-:Y:S01]  /*01a0*/  LEA R10, R0.reuse, R25, 0x2 ;  /* 0x00000019000a7211 */ /* 0x040fe200078e10ff */
[C-C-:B------:R-:W-:Y:S01]  /*01b0*/  IMAD R14, R0.reuse, 0x6, R25.reuse ;  /* 0x00000006000e7824 */ /* 0x140fe200078e0219 */
[C---:B------:R-:W-:Y:S01]  /*01c0*/  LOP3.LUT R7, R0.reuse, 0x7ffffff8, RZ, 0xc0, !PT ;  /* 0x7ffffff800077812 */ /* 0x040fe200078ec0ff */
[----:B------:R-:W-:Y:S01]  /*01d0*/  IMAD R16, R0, 0x7, R25 ;  /* 0x0000000700107824 */ /* 0x000fe200078e0219 */
[C---:B------:R-:W-:Y:S01]  /*01e0*/  IADD3 R9, PT, PT, R17.reuse, R8, RZ ;  /* 0x0000000811097210 */ /* 0x040fe20007ffe0ff */
[C---:B------:R-:W-:Y:S01]  /*01f0*/  IMAD.IADD R5, R17.reuse, 0x1, R6 ;  /* 0x0000000111057824 */ /* 0x040fe200078e0206 */
[----:B------:R-:W-:-:S02]  /*0200*/  IADD3 R11, PT, PT, R17, R10, RZ ;  /* 0x0000000a110b7210 */ /* 0x000fc40007ffe0ff */
[C---:B------:R-:W-:Y:S02]  /*0210*/  IADD3 R13, PT, PT, R17.reuse, R12, RZ ;  /* 0x0000000c110d7210 */ /* 0x040fe40007ffe0ff */
[C---:B------:R-:W-:Y:S02]  /*0220*/  IADD3 R15, PT, PT, R17.reuse, R14, RZ ;  /* 0x0000000e110f7210 */ /* 0x040fe40007ffe0ff */
[C---:B------:R-:W-:Y:S01]  /*0230*/  IADD3 R25, PT, PT, R17.reuse, R0, R25 ;  /* 0x0000000011197210 */ /* 0x040fe20007ffe019 */
[----:B-1----:R-:W-:Y:S01]  /*0240*/  UIADD3 UR4, UP0, UPT, UR4, 0x10, URZ ;  /* 0x0000001004047890 */ /* 0x002fe2000ff1e0ff */
[----:B------:R-:W-:Y:S01]  /*0250*/  IMAD.IADD R17, R17, 0x1, R16 ;  /* 0x0000000111117824 */ /* 0x000fe200078e0210 */
[----:B------:R-:W-:Y:S02]  /*0260*/  MOV R10, RZ ;  /* 0x000000ff000a7202 */ /* 0x000fe40000000f00 */
[----:B------:R-:W-:Y:S01]  /*0270*/  MOV R8, R4 ;  /* 0x0000000400087202 */ /* 0x000fe20000000f00 */
[----:B------:R-:W-:Y:S01]  /*0280*/  UIADD3.X UR5, UPT, UPT, URZ, UR5, URZ, UP0, !UPT ;  /* 0x00000005ff057290 */ /* 0x000fe200087fe4ff */
[----:B------:R-:W-:-:S02]  /*0290*/  MOV R29, R3 ;  /* 0x00000003001d7202 */ /* 0x000fc40000000f00 */
[----:B------:R-:W-:-:S09]  /*02a0*/  IADD3 R6, PT, PT, -R7, RZ, RZ ;  /* 0x000000ff07067210 */ /* 0x000fd20007ffe1ff */
.L_x_6:
[----:B------:R-:W1:Y:S01]  /*02b0*/  LDC.64 R18, c[0x0][0x388] ;  /* 0x0000e200ff127b82 */ /* 0x000e620000000a00 */
[----:B------:R-:W-:Y:S01]  /*02c0*/  MOV R21, UR5 ;  /* 0x0000000500157c02 */ /* 0x000fe20008000f00 */
[----:B------:R-:W-:-:S04]  /*02d0*/  IMAD.U32 R20, RZ, RZ, UR4 ;  /* 0x00000004ff147e24 */ /* 0x000fc8000f8e00ff */
[----:B------:R-:W-:-:S05]  /*02e0*/  IMAD.WIDE R20, R8, 0x4, R20 ;  /* 0x0000000408147825 */ /* 0x000fca00078e0214 */
[----:B0-----:R-:W2:Y:S04]  /*02f0*/  LDG.E R12, desc[UR6][R20.64+-0x10] ;  /* 0xfffff006140c7981 */ /* 0x001ea8000c1e1900 */
[----:B------:R-:W3:Y:S04]  /*0300*/  LDG.E R14, desc[UR6][R20.64+-0xc] ;  /* 0xfffff406140e7981 */ /* 0x000ee8000c1e1900 */
[----:B------:R-:W4:Y:S04]  /*0310*/  LDG.E R28, desc[UR6][R20.64+-0x8] ;  /* 0xfffff806141c7981 */ /* 0x000f28000c1e1900 */
[----:B------:R-:W5:Y:S01]  /*0320*/  LDG.E R16, desc[UR6][R20.64+-0x4] ;  /* 0xfffffc0614107981 */ /* 0x000f62000c1e1900 */
[----:B-1----:R-:W-:-:S06]  /*0330*/  IMAD.WIDE.U32 R22, R29, 0x4, R18 ;  /* 0x000000041d167825 */ /* 0x002fcc00078e0012 */
[----:B------:R-:W2:Y:S01]  /*0340*/  LDG.E R23, desc[UR6][R22.64] ;  /* 0x0000000616177981 */ /* 0x000ea2000c1e1900 */
[----:B------:R-:W-:-:S04]  /*0350*/  IMAD.WIDE.U32 R26, R25, 0x4, R18 ;  /* 0x00000004191a7825 */ /* 0x000fc800078e0012 */
[----:B--2---:R-:W-:Y:S01]  /*0360*/  FFMA R10, R12, R23, R10 ;  /* 0x000000170c0a7223 */ /* 0x004fe2000000000a */
[--C-:B------:R-:W-:Y:S01]  /*0370*/  IMAD.WIDE.U32 R22, R5, 0x4, R18.reuse ;  /* 0x0000000405167825 */ /* 0x100fe200078e0012 */
[----:B------:R0:W3:Y:S05]  /*0380*/  LDG.E R12, desc[UR6][R26.64] ;  /* 0x000000061a0c7981 */ /* 0x0000ea000c1e1900 */
[----:B------:R-:W4:Y:S01]  /*0390*/  LDG.E R23, desc[UR6][R22.64] ;  /* 0x0000000616177981 */ /* 0x000f22000c1e1900 */
[----:B0-----:R-:W-:-:S05]  /*03a0*/  IMAD.WIDE.U32 R26, R9, 0x4, R18 ;  /* 0x00000004091a7825 */ /* 0x001fca00078e0012 */
[----:B------:R0:W5:Y:S02]  /*03b0*/  LDG.E R24, desc[UR6][R26.64] ;  /* 0x000000061a187981 */ /* 0x000164000c1e1900 */
[----:B0-----:R-:W-:-:S04]  /*03c0*/  IMAD.WIDE.U32 R26, R11, 0x4, R18 ;  /* 0x000000040b1a7825 */ /* 0x001fc800078e0012 */
[----:B---3--:R-:W-:Y:S02]  /*03d0*/  FFMA R10, R14, R12, R10 ;  /* 0x0000000c0e0a7223 */ /* 0x008fe4000000000a */
[----:B------:R-:W2:Y:S02]  /*03e0*/  LDG.E R14, desc[UR6][R20.64+0x4] ;  /* 0x00000406140e7981 */ /* 0x000ea4000c1e1900 */
[----:B----4-:R-:W-:Y:S01]  /*03f0*/  FFMA R10, R28, R23, R10 ;  /* 0x000000171c0a7223 */ /* 0x010fe2000000000a */
[----:B------:R-:W-:Y:S01]  /*0400*/  IMAD.WIDE.U32 R22, R13, 0x4, R18 ;  /* 0x000000040d167825 */ /* 0x000fe200078e0012 */
[----:B------:R-:W3:Y:S04]  /*0410*/  LDG.E R12, desc[UR6][R20.64+0x8] ;  /* 0x00000806140c7981 */ /* 0x000ee8000c1e1900 */
[----:B------:R-:W4:Y:S01]  /*0420*/  LDG.E R28, desc[UR6][R20.64+0xc] ;  /* 0x00000c06141c7981 */ /* 0x000f22000c1e1900 */
[----:B-----5:R-:W-:-:S03]  /*0430*/  FFMA R10, R16, R24, R10 ;  /* 0x00000018100a7223 */ /* 0x020fc6000000000a */
[----:B------:R-:W2:Y:S04]  /*0440*/  LDG.E R23, desc[UR6][R22.64] ;  /* 0x0000000616177981 */ /* 0x000ea8000c1e1900 */
[----:B------:R0:W5:Y:S04]  /*0450*/  LDG.E R24, desc[UR6][R26.64] ;  /* 0x000000061a187981 */ /* 0x000168000c1e1900 */
[----:B------:R-:W5:Y:S01]  /*0460*/  LDG.E R16, desc[UR6][R20.64] ;  /* 0x0000000614107981 */ /* 0x000f62000c1e1900 */
[----:B0-----:R-:W-:-:S04]  /*0470*/  IMAD.WIDE.U32 R26, R15, 0x4, R18 ;  /* 0x000000040f1a7825 */ /* 0x001fc800078e0012 */
[----:B------:R-:W-:Y:S02]  /*0480*/  IMAD.WIDE.U32 R18, R17, 0x4, R18 ;  /* 0x0000000411127825 */ /* 0x000fe400078e0012 */
[----:B------:R-:W3:Y:S04]  /*0490*/  LDG.E R27, desc[UR6][R26.64] ;  /* 0x000000061a1b7981 */ /* 0x000ee8000c1e1900 */
[----:B------:R-:W4:Y:S01]  /*04a0*/  LDG.E R19, desc[UR6][R18.64] ;  /* 0x0000000612137981 */ /* 0x000f22000c1e1900 */
[----:B------:R-:W-:-:S04]  /*04b0*/  IADD3 R6, PT, PT, R6, 0x8, RZ ;  /* 0x0000000806067810 */ /* 0x000fc80007ffe0ff */
[----:B------:R-:W-:Y:S01]  /*04c0*/  ISETP.NE.AND P1, PT, R6, RZ, PT ;  /* 0x000000ff0600720c */ /* 0x000fe20003f25270 */
[C---:B------:R-:W-:Y:S01]  /*04d0*/  IMAD R9, R0.reuse, 0x8, R9 ;  /* 0x0000000800097824 */ /* 0x040fe200078e0209 */
[C---:B------:R-:W-:Y:S01]  /*04e0*/  LEA R25, R0.reuse, R25, 0x3 ;  /* 0x0000001900197211 */ /* 0x040fe200078e18ff */
[C---:B------:R-:W-:Y:S01]  /*04f0*/  IMAD R29, R0.reuse, 0x8, R29 ;  /* 0x00000008001d7824 */ /* 0x040fe200078e021d */
[C---:B------:R-:W-:Y:S02]  /*0500*/  LEA R5, R0.reuse, R5, 0x3 ;  /* 0x0000000500057211 */ /* 0x040fe400078e18ff */
[C---:B------:R-:W-:Y:S02]  /*0510*/  LEA R11, R0.reuse, R11, 0x3 ;  /* 0x0000000b000b7211 */ /* 0x040fe400078e18ff */
[C---:B------:R-:W-:Y:S02]  /*0520*/  LEA R13, R0.reuse, R13, 0x3 ;  /* 0x0000000d000d7211 */ /* 0x040fe400078e18ff */
[----:B------:R-:W-:-:S02]  /*0530*/  LEA R15, R0, R15, 0x3 ;  /* 0x0000000f000f7211 */ /* 0x000fc400078e18ff */
[----:B------:R-:W-:Y:S02]  /*0540*/  LEA R17, R0, R17, 0x3 ;  /* 0x0000001100117211 */ /* 0x000fe400078e18ff */
[----:B------:R-:W-:Y:S01]  /*0550*/  IADD3 R8, PT, PT, R8, 0x8, RZ ;  /* 0x0000000808087810 */ /* 0x000fe20007ffe0ff */
[----:B-----5:R-:W-:-:S04]  /*0560*/  FFMA R10, R16, R24, R10 ;  /* 0x00000018100a7223 */ /* 0x020fc8000000000a */
[----:B--2---:R-:W-:-:S04]  /*0570*/  FFMA R10, R14, R23, R10 ;  /* 0x000000170e0a7223 */ /* 0x004fc8000000000a */
[----:B---3--:R-:W-:-:S04]  /*0580*/  FFMA R10, R12, R27, R10 ;  /* 0x0000001b0c0a7223 */ /* 0x008fc8000000000a */
[----:B----4-:R-:W-:Y:S01]  /*0590*/  FFMA R10, R28, R19, R10 ;  /* 0x000000131c0a7223 */ /* 0x010fe2000000000a */
[----:B------:R-:W-:Y:S06]  /*05a0*/  @P1 BRA `(.L_x_6) ;  /* 0xfffffffc00401947 */ /* 0x000fec000383ffff */
.L_x_5:
[----:B------:R-:W-:Y:S05]  /*05b0*/  @!P0 BRA `(.L_x_7) ;  /* 0x0000000000e48947 */ /* 0x000fea0003800000 */
[----:B------:R-:W-:Y:S02]  /*05c0*/  ISETP.GE.U32.AND P0, PT, R2, 0x4, PT ;  /* 0x000000040200780c */ /* 0x000fe40003f06070 */
[----:B------:R-:W-:-:S04]  /*05d0*/  LOP3.LUT R6, R0, 0x3, RZ, 0xc0, !PT ;  /* 0x0000000300067812 */ /* 0x000fc800078ec0ff */
[----:B------:R-:W-:-:S07]  /*05e0*/  ISETP.NE.AND P1, PT, R6, RZ, PT ;  /* 0x000000ff0600720c */ /* 0x000fce0003f25270 */
[----:B------:R-:W-:Y:S06]  /*05f0*/  @!P0 BRA `(.L_x_8) ;  /* 0x0000000000648947 */ /* 0x000fec0003800000 */
[----:B------:R-:W1:Y:S01]  /*0600*/  LDC.64 R8, c[0x0][0x388] ;  /* 0x0000e200ff087b82 */ /* 0x000e620000000a00 */
[----:B------:R-:W-:Y:S01]  /*0610*/  IMAD R19, R7, R0, R3 ;  /* 0x0000000007137224 */ /* 0x000fe200078e0203 */
[----:B------:R-:W-:-:S04]  /*0620*/  IADD3 R5, PT, PT, R4, R7, RZ ;  /* 0x0000000704057210 */ /* 0x000fc80007ffe0ff */
[-C--:B------:R-:W-:Y:S02]  /*0630*/  IADD3 R17, PT, PT, R19, R0.reuse, RZ ;  /* 0x0000000013117210 */ /* 0x080fe40007ffe0ff */
[----:B------:R-:W2:Y:S02]  /*0640*/  LDC.64 R12, c[0x0][0x380] ;  /* 0x0000e000ff0c7b82 */ /* 0x000ea40000000a00 */
[----:B------:R-:W-:Y:S01]  /*0650*/  IADD3 R11, PT, PT, R17, R0, RZ ;  /* 0x00000000110b7210 */ /* 0x000fe20007ffe0ff */
[----:B-1----:R-:W-:-:S04]  /*0660*/  IMAD.WIDE.U32 R18, R19, 0x4, R8 ;  /* 0x0000000413127825 */ /* 0x002fc800078e0008 */
[----:B------:R-:W-:Y:S02]  /*0670*/  IMAD.WIDE.U32 R16, R17, 0x4, R8 ;  /* 0x0000000411107825 */ /* 0x000fe400078e0008 */
[----:B0-----:R-:W3:Y:S02]  /*0680*/  LDG.E R18, desc[UR6][R18.64] ;  /* 0x0000000612127981 */ /* 0x001ee4000c1e1900 */
[----:B--2---:R-:W-:Y:S02]  /*0690*/  IMAD.WIDE R12, R5, 0x4, R12 ;  /* 0x00000004050c7825 */ /* 0x004fe400078e020c */
[----:B------:R-:W2:Y:S02]  /*06a0*/  LDG.E R16, desc[UR6][R16.64] ;  /* 0x0000000610107981 */ /* 0x000ea4000c1e1900 */
[C-C-:B------:R-:W-:Y:S01]  /*06b0*/  IMAD.WIDE.U32 R14, R11.reuse, 0x4, R8.reuse ;  /* 0x000000040b0e7825 */ /* 0x140fe200078e0008 */
[----:B------:R-:W-:Y:S01]  /*06c0*/  IADD3 R11, PT, PT, R11, R0, RZ ;  /* 0x000000000b0b7210 */ /* 0x000fe20007ffe0ff */
[----:B------:R-:W3:Y:S04]  /*06d0*/  LDG.E R5, desc[UR6][R12.64] ;  /* 0x000000060c057981 */ /* 0x000ee8000c1e1900 */
[----:B------:R-:W2:Y:S01]  /*06e0*/  LDG.E R2, desc[UR6][R12.64+0x4] ;  /* 0x000004060c027981 */ /* 0x000ea2000c1e1900 */
[----:B------:R-:W-:-:S03]  /*06f0*/  IMAD.WIDE.U32 R8, R11, 0x4, R8 ;  /* 0x000000040b087825 */ /* 0x000fc600078e0008 */
[----:B------:R-:W4:Y:S04]  /*0700*/  LDG.E R14, desc[UR6][R14.64] ;  /* 0x000000060e0e7981 */ /* 0x000f28000c1e1900 */
[----:B------:R-:W4:Y:S04]  /*0710*/  LDG.E R11, desc[UR6][R12.64+0x8] ;  /* 0x000008060c0b7981 */ /* 0x000f28000c1e1900 */
[----:B------:R-:W5:Y:S04]  /*0720*/  LDG.E R21, desc[UR6][R12.64+0xc] ;  /* 0x00000c060c157981 */ /* 0x000f68000c1e1900 */
[----:B------:R-:W5:Y:S01]  /*0730*/  LDG.E R8, desc[UR6][R8.64] ;  /* 0x0000000608087981 */ /* 0x000f62000c1e1900 */
[----:B------:R-:W-:-:S02]  /*0740*/  VIADD R7, R7, 0x4 ;  /* 0x0000000407077836 */ /* 0x000fc40000000000 */
[----:B---3--:R-:W-:-:S04]  /*0750*/  FFMA R5, R5, R18, R10 ;  /* 0x0000001205057223 */ /* 0x008fc8000000000a */
[----:B--2---:R-:W-:-:S04]  /*0760*/  FFMA R2, R2, R16, R5 ;  /* 0x0000001002027223 */ /* 0x004fc80000000005 */
[----:B----4-:R-:W-:-:S04]  /*0770*/  FFMA R2, R11, R14, R2 ;  /* 0x0000000e0b027223 */ /* 0x010fc80000000002 */
[----:B-----5:R-:W-:-:S07]  /*0780*/  FFMA R10, R21, R8, R2 ;  /* 0x00000008150a7223 */ /* 0x020fce0000000002 */
.L_x_8:
[----:B------:R-:W-:Y:S05]  /*0790*/  @!P1 BRA `(.L_x_7) ;  /* 0x00000000006c9947 */ /* 0x000fea0003800000 */
[----:B------:R-:W1:Y:S01]  /*07a0*/  LDC.64 R18, c[0x0][0x388] ;  /* 0x0000e200ff127b82 */ /* 0x000e620000000a00 */
[----:B------:R-:W-:Y:S02]  /*07b0*/  ISETP.NE.AND P0, PT, R6, 0x1, PT ;  /* 0x000000010600780c */ /* 0x000fe40003f05270 */
[----:B------:R-:W-:-:S04]  /*07c0*/  LOP3.LUT R2, R0, 0x1, RZ, 0xc0, !PT ;  /* 0x0000000100027812 */ /* 0x000fc800078ec0ff */
[----:B------:R-:W-:Y:S01]  /*07d0*/  ISETP.NE.U32.AND P1, PT, R2, 0x1, PT ;  /* 0x000000010200780c */ /* 0x000fe20003f25070 */
[----:B------:R-:W2:Y:S06]  /*07e0*/  LDC.64 R8, c[0x0][0x380] ;  /* 0x0000e000ff087b82 */ /* 0x000eac0000000a00 */
[C---:B------:R-:W-:Y:S01]  /*07f0*/  @P0 IMAD R17, R7.reuse, R0, R3 ;  /* 0x0000000007110224 */ /* 0x040fe200078e0203 */
[----:B------:R-:W-:Y:S01]  /*0800*/  @P0 IADD3 R5, PT, PT, R4, R7, RZ ;  /* 0x0000000704050210 */ /* 0x000fe20007ffe0ff */
[----:B------:R-:W3:Y:S01]  /*0810*/  LDC.64 R14, c[0x0][0x380] ;  /* 0x0000e000ff0e7b82 */ /* 0x000ee20000000a00 */
[----:B------:R-:W-:-:S02]  /*0820*/  @P0 IADD3 R7, PT, PT, R7, 0x2, RZ ;  /* 0x0000000207070810 */ /* 0x000fc40007ffe0ff */
[----:B------:R-:W-:-:S05]  /*0830*/  @P0 IADD3 R11, PT, PT, R17, R0, RZ ;  /* 0x00000000110b0210 */ /* 0x000fca0007ffe0ff */
[----:B------:R-:W4:Y:S01]  /*0840*/  LDC.64 R12, c[0x0][0x388] ;  /* 0x0000e200ff0c7b82 */ /* 0x000f220000000a00 */
[----:B-1----:R-:W-:-:S04]  /*0850*/  @P0 IMAD.WIDE.U32 R16, R17, 0x4, R18 ;  /* 0x0000000411100825 */ /* 0x002fc800078e0012 */
[----:B------:R-:W-:Y:S02]  /*0860*/  @P0 IMAD.WIDE.U32 R18, R11, 0x4, R18 ;  /* 0x000000040b120825 */ /* 0x000fe400078e0012 */
[----:B0-----:R-:W5:Y:S02]  /*0870*/  @P0 LDG.E R16, desc[UR6][R16.64] ;  /* 0x0000000610100981 */ /* 0x001f64000c1e1900 */
[----:B--2---:R-:W-:Y:S01]  /*0880*/  @P0 IMAD.WIDE R8, R5, 0x4, R8 ;  /* 0x0000000405080825 */ /* 0x004fe200078e0208 */
[----:B------:R-:W-:Y:S01]  /*0890*/  @!P1 IADD3 R5, PT, PT, R4, R7, RZ ;  /* 0x0000000704059210 */ /* 0x000fe20007ffe0ff */
[----:B------:R-:W2:Y:S02]  /*08a0*/  @P0 LDG.E R18, desc[UR6][R18.64] ;  /* 0x0000000612120981 */ /* 0x000ea4000c1e1900 */
[----:B------:R-:W-:Y:S02]  /*08b0*/  @!P1 IMAD R7, R7, R0, R3 ;  /* 0x0000000007079224 */ /* 0x000fe400078e0203 */
[----:B------:R-:W5:Y:S01]  /*08c0*/  @P0 LDG.E R11, desc[UR6][R8.64] ;  /* 0x00000006080b0981 */ /* 0x000f62000c1e1900 */
[----:B---3--:R-:W-:-:S03]  /*08d0*/  @!P1 IMAD.WIDE R14, R5, 0x4, R14 ;  /* 0x00000004050e9825 */ /* 0x008fc600078e020e */
[----:B------:R-:W2:Y:S04]  /*08e0*/  @P0 LDG.E R0, desc[UR6][R8.64+0x4] ;  /* 0x0000040608000981 */ /* 0x000ea8000c1e1900 */
[----:B------:R-:W3:Y:S01]  /*08f0*/  @!P1 LDG.E R15, desc[UR6][R14.64] ;  /* 0x000000060e0f9981 */ /* 0x000ee2000c1e1900 */
[----:B----4-:R-:W-:-:S06]  /*0900*/  @!P1 IMAD.WIDE.U32 R12, R7, 0x4, R12 ;  /* 0x00000004070c9825 */ /* 0x010fcc00078e000c */
[----:B------:R-:W3:Y:S01]  /*0910*/  @!P1 LDG.E R12, desc[UR6][R12.64] ;  /* 0x000000060c0c9981 */ /* 0x000ee2000c1e1900 */
[----:B-----5:R-:W-:-:S04]  /*0920*/  @P0 FFMA R11, R11, R16, R10 ;  /* 0x000000100b0b0223 */ /* 0x020fc8000000000a */
[----:B--2---:R-:W-:-:S04]  /*0930*/  @P0 FFMA R10, R0, R18, R11 ;  /* 0x00000012000a0223 */ /* 0x004fc8000000000b */
[----:B---3--:R-:W-:-:S07]  /*0940*/  @!P1 FFMA R10, R15, R12, R10 ;  /* 0x0000000c0f0a9223 */ /* 0x008fce000000000a */
.L_x_7:
[----:B------:R-:W1:Y:S01]  /*0950*/  LDC.64 R6, c[0x0][0x390] ;  /* 0x0000e400ff067b82 */ /* 0x000e620000000a00 */
[----:B------:R-:W-:-:S05]  /*0960*/  IADD3 R3, PT, PT, R3, R4, RZ ;  /* 0x0000000403037210 */ /* 0x000fca0007ffe0ff */
[----:B-1----:R-:W-:-:S05]  /*0970*/  IMAD.WIDE R2, R3, 0x4, R6 ;  /* 0x0000000403027825 */ /* 0x002fca00078e0206 */
[----:B0-----:R-:W-:Y:S01]  /*0980*/  STG.E desc[UR6][R2.64], R10 ;  /* 0x0000000a02007986 */ /* 0x001fe2000c101906 */
[----:B------:R-:W-:Y:S05]  /*0990*/  EXIT ;  /* 0x000000000000794d */ /* 0x000fea0003800000 */
.L_x_9:
        /* <DEDUP_REMOVED lines=14> */
.L_x_21:


//--------------------- .text._Z17matmul_tiled_smemPfS_S_i --------------------------
	.section	.text._Z17matmul_tiled_smemPfS_S_i,"ax",@progbits
	.align	128
        .global         _Z17matmul_tiled_smemPfS_S_i
        .type           _Z17matmul_tiled_smemPfS_S_i,@function
        .size           _Z17matmul_tiled_smemPfS_S_i,(.L_x_22 - _Z17matmul_tiled_smemPfS_S_i)
        .other          _Z17matmul_tiled_smemPfS_S_i,@"STO_CUDA_ENTRY STV_DEFAULT"
_Z17matmul_tiled_smemPfS_S_i:
.text._Z17matmul_tiled_smemPfS_S_i:
[----:B------:R-:W-:Y:S01]  /*0000*/  LDC R1, c[0x0][0x37c] ;  /* 0x0000df00ff017b82 */ /* 0x000fe20000000800 */
[----:B------:R-:W0:Y:S07]  /*0010*/  S2R R5, SR_CTAID.Y ;  /* 0x0000000000057919 */ /* 0x000e2e0000002600 */
[----:B------:R-:W1:Y:S01]  /*0020*/  LDC R0, c[0x0][0x398] ;  /* 0x0000e600ff007b82 */ /* 0x000e620000000800 */
[----:B------:R-:W2:Y:S01]  /*0030*/  LDCU.64 UR8, c[0x0][0x358] ;  /* 0x00006b00ff0877ac */ /* 0x000ea20008000a00 */
[----:B------:R-:W-:Y:S01]  /*0040*/  HFMA2 R11, -RZ, RZ, 0, 0 ;  /* 0x00000000ff0b7431 */ /* 0x000fe200000001ff */
[----:B------:R-:W0:Y:S01]  /*0050*/  S2R R8, SR_TID.Y ;  /* 0x0000000000087919 */ /* 0x000e220000002200 */
[----:B------:R-:W3:Y:S04]  /*0060*/  S2R R7, SR_CTAID.X ;  /* 0x0000000000077919 */ /* 0x000ee80000002500 */
[----:B------:R-:W4:Y:S01]  /*0070*/  LDC.64 R22, c[0x0][0x390] ;  /* 0x0000e400ff167b82 */ /* 0x000f220000000a00 */
[----:B------:R-:W3:Y:S01]  /*0080*/  S2R R9, SR_TID.X ;  /* 0x0000000000097919 */ /* 0x000ee20000002100 */
[----:B-1----:R-:W-:-:S02]  /*0090*/  ISETP.GE.AND P0, PT, R0, 0x20, PT ;  /* 0x000000200000780c */ /* 0x002fc40003f06270 */
[----:B0-----:R-:W-:Y:S02]  /*00a0*/  LEA R5, R5, R8, 0x5 ;  /* 0x0000000805057211 */ /* 0x001fe400078e28ff */
[----:B---3--:R-:W-:-:S05]  /*00b0*/  LEA R2, R7, R9, 0x5 ;  /* 0x0000000907027211 */ /* 0x008fca00078e28ff */
[----:B------:R-:W-:-:S04]  /*00c0*/  IMAD R3, R5, R0, R2 ;  /* 0x0000000005037224 */ /* 0x000fc800078e0202 */
[----:B----4-:R-:W-:Y:S01]  /*00d0*/  IMAD.WIDE R22, R3, 0x4, R22 ;  /* 0x0000000403167825 */ /* 0x010fe200078e0216 */
[----:B--2---:R-:W-:Y:S06]  /*00e0*/  @!P0 BRA `(.L_x_10) ;  /* 0x0000000400a08947 */ /* 0x004fec0003800000 */
[----:B------:R-:W0:Y:S01]  /*00f0*/  S2UR UR6, SR_CgaCtaId ;  /* 0x00000000000679c3 */ /* 0x000e220000008800 */
[----:B------:R-:W-:Y:S01]  /*0100*/  UMOV UR4, 0x400 ;  /* 0x0000040000047882 */ /* 0x000fe20000000000 */
[----:B------:R-:W-:Y:S01]  /*0110*/  SHF.R.S32.HI R3, RZ, 0x1f, R0 ;  /* 0x0000001fff037819 */ /* 0x000fe20000011400 */
[----:B------:R-:W-:Y:S01]  /*0120*/  UIADD3 UR5, UPT, UPT, UR4, 0x1000, URZ ;  /* 0x0000100004057890 */ /* 0x000fe2000fffe0ff */
[-CC-:B------:R-:W-:Y:S01]  /*0130*/  IMAD R2, R8, R0.reuse, R9.reuse ;  /* 0x0000000008027224 */ /* 0x180fe200078e0209 */
[----:B------:R-:W-:Y:S02]  /*0140*/  MOV R11, RZ ;  /* 0x000000ff000b7202 */ /* 0x000fe40000000f00 */
[----:B------:R-:W-:Y:S01]  /*0150*/  LEA.HI R4, R3, R0, RZ, 0x5 ;  /* 0x0000000003047211 */ /* 0x000fe200078f28ff */
[----:B------:R-:W1:Y:S01]  /*0160*/  LDC.64 R20, c[0x0][0x380] ;  /* 0x0000e000ff147b82 */ /* 0x000e620000000a00 */
[----:B------:R-:W-:Y:S01]  /*0170*/  LEA R3, R7, R2, 0x5 ;  /* 0x0000000207037211 */ /* 0x000fe200078e28ff */
[----:B------:R-:W-:Y:S01]  /*0180*/  IMAD R2, R5, R0, R9 ;  /* 0x0000000005027224 */ /* 0x000fe200078e0209 */
[----:B------:R-:W-:-:S04]  /*0190*/  SHF.R.S32.HI R4, RZ, 0x5, R4 ;  /* 0x00000005ff047819 */ /* 0x000fc80000011404 */
[----:B------:R-:W-:Y:S01]  /*01a0*/  IADD3 R4, PT, PT, -R4, RZ, RZ ;  /* 0x000000ff04047210 */ /* 0x000fe20007ffe1ff */
[----:B------:R-:W2:Y:S01]  /*01b0*/  LDC.64 R18, c[0x0][0x388] ;  /* 0x0000e200ff127b82 */ /* 0x000ea20000000a00 */
[----:B0-----:R-:W-:Y:S02]  /*01c0*/  ULEA UR4, UR6, UR4, 0x18 ;  /* 0x0000000406047291 */ /* 0x001fe4000f8ec0ff */
[----:B------:R-:W-:-:S04]  /*01d0*/  ULEA UR5, UR6, UR5, 0x18 ;  /* 0x0000000506057291 */ /* 0x000fc8000f8ec0ff */
[C---:B------:R-:W-:Y:S02]  /*01e0*/  LEA R16, R8.reuse, UR4, 0x7 ;  /* 0x0000000408107c11 */ /* 0x040fe4000f8e38ff */
[C---:B------:R-:W-:Y:S02]  /*01f0*/  LEA R6, R9.reuse, UR5, 0x2 ;  /* 0x0000000509067c11 */ /* 0x040fe4000f8e10ff */
[----:B------:R-:W-:Y:S02]  /*0200*/  LEA R7, R9, R16, 0x2 ;  /* 0x0000001009077211 */ /* 0x000fe400078e10ff */
[----:B------:R-:W-:-:S07]  /*0210*/  LEA R5, R8, R6, 0x7 ;  /* 0x0000000608057211 */ /* 0x000fce00078e38ff */
.L_x_11:
[----:B-1----:R-:W-:-:S04]  /*0220*/  IMAD.WIDE R24, R2, 0x4, R20 ;  /* 0x0000000402187825 */ /* 0x002fc800078e0214 */
[----:B--2---:R-:W-:Y:S02]  /*0230*/  IMAD.WIDE.U32 R8, R3, 0x4, R18 ;  /* 0x0000000403087825 */ /* 0x004fe400078e0012 */
[----:B------:R-:W2:Y:S04]  /*0240*/  LDG.E R24, desc[UR8][R24.64] ;  /* 0x0000000818187981 */ /* 0x000ea8000c1e1900 */
[----:B------:R-:W3:Y:S01]  /*0250*/  LDG.E R26, desc[UR8][R8.64] ;  /* 0x00000008081a7981 */ /* 0x000ee2000c1e1900 */
[----:B------:R-:W-:Y:S02]  /*0260*/  IADD3 R4, PT, PT, R4, 0x1, RZ ;  /* 0x0000000104047810 */ /* 0x000fe40007ffe0ff */
[----:B------:R-:W-:Y:S02]  /*0270*/  IADD3 R2, PT, PT, R2, 0x20, RZ ;  /* 0x0000002002027810 */ /* 0x000fe40007ffe0ff */
[----:B------:R-:W-:-:S02]  /*0280*/  ISETP.NE.AND P0, PT, R4, RZ, PT ;  /* 0x000000ff0400720c */ /* 0x000fc40003f05270 */
[----:B------:R-:W-:Y:S01]  /*0290*/  LEA R3, R0, R3, 0x5 ;  /* 0x0000000300037211 */ /* 0x000fe200078e28ff */
[----:B--2---:R-:W-:Y:S04]  /*02a0*/  STS [R7], R24 ;  /* 0x0000001807007388 */ /* 0x004fe80000000800 */
[----:B---3--:R-:W-:Y:S01]  /*02b0*/  STS [R5], R26 ;  /* 0x0000001a05007388 */ /* 0x008fe20000000800 */
[----:B------:R-:W-:Y:S06]  /*02c0*/  BAR.SYNC.DEFER_BLOCKING 0x0 ;  /* 0x0000000000007b1d */ /* 0x000fec0000010000 */
[----:B------:R-:W-:Y:S04]  /*02d0*/  LDS R10, [R6] ;  /* 0x00000000060a7984 */ /* 0x000fe80000000800 */
[----:B------:R-:W0:Y:S04]  /*02e0*/  LDS.128 R12, [R16] ;  /* 0x00000000100c7984 */ /* 0x000e280000000c00 */
[----:B------:R-:W1:Y:S04]  /*02f0*/  LDS R27, [R6+0x80] ;  /* 0x00008000061b7984 */ /* 0x000e680000000800 */
[----:B------:R-:W2:Y:S04]  /*0300*/  LDS R17, [R6+0x100] ;  /* 0x0001000006117984 */ /* 0x000ea80000000800 */
[----:B------:R-:W3:Y:S04]  /*0310*/  LDS R29, [R6+0x180] ;  /* 0x00018000061d7984 */ /* 0x000ee80000000800 */
[----:B------:R-:W-:Y:S01]  /*0320*/  LDS R25, [R6+0x380] ;  /* 0x0003800006197984 */ /* 0x000fe20000000800 */
[----:B0-----:R-:W-:-:S03]  /*0330*/  FFMA R10, R12, R10, R11 ;  /* 0x0000000a0c0a7223 */ /* 0x001fc6000000000b */
[----:B------:R-:W-:Y:S01]  /*0340*/  LDS R12, [R6+0x280] ;  /* 0x00028000060c7984 */ /* 0x000fe20000000800 */
[----:B-1----:R-:W-:-:S03]  /*0350*/  FFMA R28, R27, R13, R10 ;  /* 0x0000000d1b1c7223 */ /* 0x002fc6000000000a */
[----:B------:R-:W-:Y:S01]  /*0360*/  LDS R13, [R6+0x200] ;  /* 0x00020000060d7984 */ /* 0x000fe20000000800 */
[----:B--2---:R-:W-:-:S03]  /*0370*/  FFMA R14, R17, R14, R28 ;  /* 0x0000000e110e7223 */ /* 0x004fc6000000001c */
[----:B------:R-:W0:Y:S01]  /*0380*/  LDS.128 R8, [R16+0x10] ;  /* 0x0000100010087984 */ /* 0x000e220000000c00 */
[----:B---3--:R-:W-:-:S03]  /*0390*/  FFMA R15, R29, R15, R14 ;  /* 0x0000000f1d0f7223 */ /* 0x008fc6000000000e */
[----:B------:R-:W1:Y:S01]  /*03a0*/  LDS R17, [R6+0x300] ;  /* 0x0003000006117984 */ /* 0x000e620000000800 */
[----:B0-----:R-:W-:-:S03]  /*03b0*/  FFMA R13, R8, R13, R15 ;  /* 0x0000000d080d7223 */ /* 0x001fc6000000000f */
[----:B------:R-:W-:Y:S01]  /*03c0*/  LDS R8, [R6+0x480] ;  /* 0x0004800006087984 */ /* 0x000fe20000000800 */
[----:B------:R-:W-:-:S03]  /*03d0*/  FFMA R24, R12, R9, R13 ;  /* 0x000000090c187223 */ /* 0x000fc6000000000d */
[----:B------:R-:W-:Y:S01]  /*03e0*/  LDS R9, [R6+0x400] ;  /* 0x0004000006097984 */ /* 0x000fe20000000800 */
[----:B-1----:R-:W-:-:S03]  /*03f0*/  FFMA R10, R17, R10, R24 ;  /* 0x0000000a110a7223 */ /* 0x002fc60000000018 */
[----:B------:R-:W0:Y:S01]  /*0400*/  LDS.128 R12, [R16+0x20] ;  /* 0x00002000100c7984 */ /* 0x000e220000000c00 */
[----:B------:R-:W-:-:S03]  /*0410*/  FFMA R11, R25, R11, R10 ;  /* 0x0000000b190b7223 */ /* 0x000fc6000000000a */
[----:B------:R-:W1:Y:S04]  /*0420*/  LDS R17, [R6+0x500] ;  /* 0x0005000006117984 */ /* 0x000e680000000800 */
[----:B------:R-:W2:Y:S01]  /*0430*/  LDS R25, [R6+0x580] ;  /* 0x0005800006197984 */ /* 0x000ea20000000800 */
[----:B0-----:R-:W-:-:S03]  /*0440*/  FFMA R9, R12, R9, R11 ;  /* 0x000000090c097223 */ /* 0x001fc6000000000b */
[----:B------:R-:W-:Y:S01]  /*0450*/  LDS R12, [R6+0x680] ;  /* 0x00068000060c7984 */ /* 0x000fe20000000800 */
[----:B------:R-:W-:-:S03]  /*0460*/  FFMA R24, R8, R13, R9 ;  /* 0x0000000d08187223 */ /* 0x000fc60000000009 */
[----:B------:R-:W-:Y:S01]  /*0470*/  LDS R13, [R6+0x600] ;  /* 0x00060000060d7984 */ /* 0x000fe20000000800 */
[----:B-1----:R-:W-:-:S03]  /*0480*/  FFMA R14, R17, R14, R24 ;  /* 0x0000000e110e7223 */ /* 0x002fc60000000018 */
[----:B------:R-:W0:Y:S01]  /*0490*/  LDS.128 R8, [R16+0x30] ;  /* 0x0000300010087984 */ /* 0x000e220000000c00 */
[----:B--2---:R-:W-:-:S03]  /*04a0*/  FFMA R15, R25, R15, R14 ;  /* 0x0000000f190f7223 */ /* 0x004fc6000000000e */
        /* <DEDUP_REMOVED lines=19> */
[----:B------:R-:W-:Y:S04]  /*05e0*/  LDS R24, [R6+0xc80] ;  /* 0x000c800006187984 */ /* 0x000fe80000000800 */
[----:B------:R-:W-:Y:S01]  /*05f0*/  LDS R17, [R6+0xd00] ;  /* 0x000d000006117984 */ /* 0x000fe20000000800 */
[----:B0-----:R-:W-:-:S03]  /*0600*/  FFMA R13, R8, R13, R15 ;  /* 0x0000000d080d7223 */ /* 0x001fc6000000000f */
[----:B------:R-:W0:Y:S01]  /*0610*/  LDS R8, [R6+0xb80] ;  /* 0x000b800006087984 */ /* 0x000e220000000800 */
[----:B------:R-:W-:-:S03]  /*0620*/  FFMA R26, R12, R9, R13 ;  /* 0x000000090c1a7223 */ /* 0x000fc6000000000d */
[----:B------:R-:W-:Y:S01]  /*0630*/  LDS R9, [R6+0xc00] ;  /* 0x000c000006097984 */ /* 0x000fe20000000800 */
[----:B-1----:R-:W-:-:S03]  /*0640*/  FFMA R25, R25, R10, R26 ;  /* 0x0000000a19197223 */ /* 0x002fc6000000001a */
[----:B------:R-:W1:Y:S01]  /*0650*/  LDS.128 R12, [R16+0x60] ;  /* 0x00006000100c7984 */ /* 0x000e620000000c00 */
[----:B0-----:R-:W-:-:S03]  /*0660*/  FFMA R11, R8, R11, R25 ;  /* 0x0000000b080b7223 */ /* 0x001fc60000000019 */
[----:B------:R-:W-:Y:S01]  /*0670*/  LDS R25, [R6+0xf80] ;  /* 0x000f800006197984 */ /* 0x000fe20000000800 */
[----:B-1----:R-:W-:-:S03]  /*0680*/  FFMA R9, R12, R9, R11 ;  /* 0x000000090c097223 */ /* 0x002fc6000000000b */
[----:B------:R-:W0:Y:S01]  /*0690*/  LDS R12, [R6+0xd80] ;  /* 0x000d8000060c7984 */ /* 0x000e220000000800 */
[----:B------:R-:W-:-:S03]  /*06a0*/  FFMA R26, R24, R13, R9 ;  /* 0x0000000d181a7223 */ /* 0x000fc60000000009 */
[----:B------:R-:W-:Y:S01]  /*06b0*/  LDS R13, [R6+0xe00] ;  /* 0x000e0000060d7984 */ /* 0x000fe20000000800 */
[----:B------:R-:W-:-:S03]  /*06c0*/  FFMA R17, R17, R14, R26 ;  /* 0x0000000e11117223 */ /* 0x000fc6000000001a */
[----:B------:R-:W1:Y:S04]  /*06d0*/  LDS.128 R8, [R16+0x70] ;  /* 0x0000700010087984 */ /* 0x000e680000000c00 */
[----:B------:R-:W2:Y:S04]  /*06e0*/  LDS R24, [R6+0xe80] ;  /* 0x000e800006187984 */ /* 0x000ea80000000800 */
[----:B------:R-:W3:Y:S01]  /*06f0*/  LDS R14, [R6+0xf00] ;  /* 0x000f0000060e7984 */ /* 0x000ee20000000800 */
[----:B0-----:R-:W-:-:S04]  /*0700*/  FFMA R15, R12, R15, R17 ;  /* 0x0000000f0c0f7223 */ /* 0x001fc80000000011 */
[----:B-1----:R-:W-:-:S04]  /*0710*/  FFMA R13, R8, R13, R15 ;  /* 0x0000000d080d7223 */ /* 0x002fc8000000000f */
[----:B--2---:R-:W-:-:S04]  /*0720*/  FFMA R9, R24, R9, R13 ;  /* 0x0000000918097223 */ /* 0x004fc8000000000d */
[----:B---3--:R-:W-:-:S04]  /*0730*/  FFMA R10, R14, R10, R9 ;  /* 0x0000000a0e0a7223 */ /* 0x008fc80000000009 */
[----:B------:R-:W-:Y:S01]  /*0740*/  FFMA R11, R25, R11, R10 ;  /* 0x0000000b190b7223 */ /* 0x000fe2000000000a */
[----:B------:R-:W-:Y:S06]  /*0750*/  BAR.SYNC.DEFER_BLOCKING 0x0 ;  /* 0x0000000000007b1d */ /* 0x000fec0000010000 */
[----:B------:R-:W-:Y:S05]  /*0760*/  @P0 BRA `(.L_x_11) ;  /* 0xfffffff800ac0947 */ /* 0x000fea000383ffff */
.L_x_10:
[----:B------:R-:W-:Y:S01]  /*0770*/  STG.E desc[UR8][R22.64], R11 ;  /* 0x0000000b16007986 */ /* 0x000fe2000c101908 */
[----:B------:R-:W-:Y:S05]  /*0780*/  EXIT ;  /* 0x000000000000794d */ /* 0x000fea0003800000 */
.L_x_12:
        /* <DEDUP_REMOVED lines=15> */
.L_x_22:


//--------------------- .text._Z25matmul_sharedmem_blockingPfS_S_i --------------------------
	.section	.text._Z25matmul_sharedmem_blockingPfS_S_i,"ax",@progbits
	.align	128
        .global         _Z25matmul_sharedmem_blockingPfS_S_i
        .type           _Z25matmul_sharedmem_blockingPfS_S_i,@function
        .size           _Z25matmul_sharedmem_blockingPfS_S_i,(.L_x_23 - _Z25matmul_sharedmem_blockingPfS_S_i)
        .other          _Z25matmul_sharedmem_blockingPfS_S_i,@"STO_CUDA_ENTRY STV_DEFAULT"
_Z25matmul_sharedmem_blockingPfS_S_i:
.text._Z25matmul_sharedmem_blockingPfS_S_i:
[----:B------:R-:W-:Y:S08]  /*0000*/  LDC R1, c[0x0][0x37c] ;  /* 0x0000df00ff017b82 */ /* 0x000ff00000000800 */
[----:B------:R-:W0:Y:S01]  /*0010*/  LDC R0, c[0x0][0x398] ;  /* 0x0000e600ff007b82 */ /* 0x000e220000000800 */
[----:B------:R-:W1:Y:S01]  /*0020*/  S2R R9, SR_TID.X ;  /* 0x0000000000097919 */ /* 0x000e620000002100 */
[----:B------:R-:W2:Y:S01]  /*0030*/  LDCU.64 UR8, c[0x0][0x358] ;  /* 0x00006b00ff0877ac */ /* 0x000ea20008000a00 */
[----:B------:R-:W-:Y:S01]  /*0040*/  HFMA2 R11, -RZ, RZ, 0, 0 ;  /* 0x00000000ff0b7431 */ /* 0x000fe200000001ff */
[----:B------:R-:W3:Y:S04]  /*0050*/  S2R R2, SR_CTAID.Y ;  /* 0x0000000000027919 */ /* 0x000ee80000002600 */
[----:B------:R-:W4:Y:S01]  /*0060*/  S2UR UR4, SR_CTAID.X ;  /* 0x00000000000479c3 */ /* 0x000f220000002500 */
[C---:B0-----:R-:W-:Y:S01]  /*0070*/  ISETP.GE.AND P0, PT, R0.reuse, 0x1, PT ;  /* 0x000000010000780c */ /* 0x041fe20003f06270 */
[----:B----4-:R-:W-:Y:S01]  /*0080*/  IMAD R19, R0, UR4, RZ ;  /* 0x0000000400137c24 */ /* 0x010fe2000f8e02ff */
[----:B-1----:R-:W-:-:S02]  /*0090*/  SHF.R.U32.HI R18, RZ, 0x5, R9 ;  /* 0x00000005ff127819 */ /* 0x002fc40000011609 */
[----:B------:R-:W-:Y:S02]  /*00a0*/  LOP3.LUT R21, R9, 0x1f, RZ, 0xc0, !PT ;  /* 0x0000001f09157812 */ /* 0x000fe400078ec0ff */
[----:B------:R-:W-:-:S07]  /*00b0*/  SHF.L.U32 R19, R19, 0x5, RZ ;  /* 0x0000000513137819 */ /* 0x000fce00000006ff */
[----:B--23--:R-:W-:Y:S05]  /*00c0*/  @!P0 BRA `(.L_x_13) ;  /* 0x0000000400b88947 */ /* 0x00cfea0003800000 */
[----:B------:R-:W0:Y:S01]  /*00d0*/  S2UR UR5, SR_CgaCtaId ;  /* 0x00000000000579c3 */ /* 0x000e220000008800 */
[----:B------:R-:W1:Y:S01]  /*00e0*/  LDCU.128 UR12, c[0x0][0x380] ;  /* 0x00007000ff0c77ac */ /* 0x000e620008000c00 */
[----:B------:R-:W-:Y:S01]  /*00f0*/  IMAD R6, R18, R0, R21 ;  /* 0x0000000012067224 */ /* 0x000fe200078e0215 */
[----:B------:R-:W-:Y:S01]  /*0100*/  LOP3.LUT R8, R9, 0x3e0, RZ, 0xc0, !PT ;  /* 0x000003e009087812 */ /* 0x000fe200078ec0ff */
[----:B------:R-:W-:Y:S02]  /*0110*/  UMOV UR4, 0x400 ;  /* 0x0000040000047882 */ /* 0x000fe40000000000 */
[----:B------:R-:W-:Y:S01]  /*0120*/  IMAD.WIDE.U32 R6, R6, 0x4, RZ ;  /* 0x0000000406067825 */ /* 0x000fe200078e00ff */
[----:B------:R-:W-:Y:S02]  /*0130*/  LOP3.LUT R8, R8, 0x1f, R9, 0xf8, !PT ;  /* 0x0000001f08087812 */ /* 0x000fe400078ef809 */
[----:B------:R-:W-:Y:S01]  /*0140*/  MOV R11, RZ ;  /* 0x000000ff000b7202 */ /* 0x000fe20000000f00 */
[----:B------:R-:W-:-:S04]  /*0150*/  IMAD.WIDE R4, R19, 0x4, R6 ;  /* 0x0000000413047825 */ /* 0x000fc800078e0206 */
[----:B------:R-:W-:Y:S01]  /*0160*/  IMAD.WIDE.U32 R6, R2, 0x80, R6 ;  /* 0x0000008002067825 */ /* 0x000fe200078e0006 */
[----:B-1----:R-:W-:-:S04]  /*0170*/  IADD3 R4, P0, PT, R4, UR12, RZ ;  /* 0x0000000c04047c10 */ /* 0x002fc8000ff1e0ff */
[----:B------:R-:W-:Y:S01]  /*0180*/  IADD3.X R3, PT, PT, R5, UR13, RZ, P0, !PT ;  /* 0x0000000d05037c10 */ /* 0x000fe200087fe4ff */
[----:B0-----:R-:W-:Y:S01]  /*0190*/  ULEA UR6, UR5, UR4, 0x18 ;  /* 0x0000000405067291 */ /* 0x001fe2000f8ec0ff */
[----:B------:R-:W-:Y:S01]  /*01a0*/  IADD3 R22, P0, PT, R6, UR14, RZ ;  /* 0x0000000e06167c10 */ /* 0x000fe2000ff1e0ff */
[----:B------:R-:W-:Y:S01]  /*01b0*/  UIADD3 UR4, UPT, UPT, UR4, 0x1000, URZ ;  /* 0x0000100004047890 */ /* 0x000fe2000fffe0ff */
[----:B------:R-:W-:Y:S02]  /*01c0*/  SHF.L.U32 R6, R9, 0x2, RZ ;  /* 0x0000000209067819 */ /* 0x000fe400000006ff */
[----:B------:R-:W-:Y:S01]  /*01d0*/  IADD3.X R23, PT, PT, R7, UR15, RZ, P0, !PT ;  /* 0x0000000f07177c10 */ /* 0x000fe200087fe4ff */
[----:B------:R-:W-:Y:S01]  /*01e0*/  ULEA UR4, UR5, UR4, 0x18 ;  /* 0x0000000405047291 */ /* 0x000fe2000f8ec0ff */
[----:B------:R-:W-:Y:S02]  /*01f0*/  SHF.L.U32 R7, R0, 0x5, RZ ;  /* 0x0000000500077819 */ /* 0x000fe400000006ff */
[----:B------:R-:W-:-:S02]  /*0200*/  LOP3.LUT R6, R6, 0xf80, RZ, 0xc0, !PT ;  /* 0x00000f8006067812 */ /* 0x000fc400078ec0ff */
[C---:B------:R-:W-:Y:S02]  /*0210*/  LEA R17, R8.reuse, UR6, 0x2 ;  /* 0x0000000608117c11 */ /* 0x040fe4000f8e10ff */
[----:B------:R-:W-:Y:S02]  /*0220*/  LEA R16, R8, UR4, 0x2 ;  /* 0x0000000408107c11 */ /* 0x000fe4000f8e10ff */
[----:B------:R-:W-:Y:S01]  /*0230*/  LEA R5, R21, UR4, 0x2 ;  /* 0x0000000415057c11 */ /* 0x000fe2000f8e10ff */
[----:B------:R-:W-:-:S06]  /*0240*/  UMOV UR4, URZ ;  /* 0x000000ff00047c82 */ /* 0x000fcc0008000000 */
.L_x_14:
[----:B------:R-:W-:Y:S01]  /*0250*/  MOV R8, R4 ;  /* 0x0000000400087202 */ /* 0x000fe20000000f00 */
[----:B------:R-:W2:Y:S01]  /*0260*/  LDG.E R27, desc[UR8][R22.64] ;  /* 0x00000008161b7981 */ /* 0x000ea2000c1e1900 */
[----:B------:R-:W-:-:S05]  /*0270*/  MOV R9, R3 ;  /* 0x0000000300097202 */ /* 0x000fca0000000f00 */
[----:B------:R-:W3:Y:S04]  /*0280*/  LDG.E R8, desc[UR8][R8.64] ;  /* 0x0000000808087981 */ /* 0x000ee8000c1e1900 */
[----:B---3--:R-:W-:Y:S04]  /*0290*/  STS [R17], R8 ;  /* 0x0000000811007388 */ /* 0x008fe80000000800 */
[----:B--2---:R-:W-:Y:S01]  /*02a0*/  STS [R16], R27 ;  /* 0x0000001b10007388 */ /* 0x004fe20000000800 */
[----:B------:R-:W-:Y:S06]  /*02b0*/  BAR.SYNC.DEFER_BLOCKING 0x0 ;  /* 0x0000000000007b1d */ /* 0x000fec0000010000 */
[----:B------:R-:W-:Y:S04]  /*02c0*/  LDS R10, [R5] ;  /* 0x00000000050a7984 */ /* 0x000fe80000000800 */
[----:B------:R-:W0:Y:S04]  /*02d0*/  LDS.128 R12, [R6+UR6] ;  /* 0x00000006060c7984 */ /* 0x000e280008000c00 */
[----:B------:R-:W1:Y:S04]  /*02e0*/  LDS R29, [R5+0x80] ;  /* 0x00008000051d7984 */ /* 0x000e680000000800 */
[----:B------:R-:W2:Y:S04]  /*02f0*/  LDS R25, [R5+0x100] ;  /* 0x0001000005197984 */ /* 0x000ea80000000800 */
[----:B------:R-:W3:Y:S04]  /*0300*/  LDS R24, [R5+0x180] ;  /* 0x0001800005187984 */ /* 0x000ee80000000800 */
[----:B------:R-:W-:Y:S04]  /*0310*/  LDS R27, [R5+0x380] ;  /* 0x00038000051b7984 */ /* 0x000fe80000000800 */
[----:B------:R-:W-:Y:S01]  /*0320*/  LDS R26, [R5+0xe00] ;  /* 0x000e0000051a7984 */ /* 0x000fe20000000800 */
[----:B0-----:R-:W-:-:S03]  /*0330*/  FFMA R10, R12, R10, R11 ;  /* 0x0000000a0c0a7223 */ /* 0x001fc6000000000b */
[----:B------:R-:W-:Y:S01]  /*0340*/  LDS R12, [R5+0x280] ;  /* 0x00028000050c7984 */ /* 0x000fe20000000800 */
[----:B-1----:R-:W-:-:S03]  /*0350*/  FFMA R20, R29, R13, R10 ;  /* 0x0000000d1d147223 */ /* 0x002fc6000000000a */
[----:B------:R-:W-:Y:S04]  /*0360*/  LDS R13, [R5+0x200] ;  /* 0x00020000050d7984 */ /* 0x000fe80000000800 */
[----:B------:R-:W0:Y:S01]  /*0370*/  LDS.128 R8, [R6+UR6+0x10] ;  /* 0x0000100606087984 */ /* 0x000e220008000c00 */
[----:B--2---:R-:W-:-:S03]  /*0380*/  FFMA R14, R25, R14, R20 ;  /* 0x0000000e190e7223 */ /* 0x004fc60000000014 */
[----:B------:R-:W1:Y:S01]  /*0390*/  LDS R25, [R5+0x300] ;  /* 0x0003000005197984 */ /* 0x000e620000000800 */
[----:B---3--:R-:W-:-:S04]  /*03a0*/  FFMA R15, R24, R15, R14 ;  /* 0x0000000f180f7223 */ /* 0x008fc8000000000e */
[----:B0-----:R-:W-:Y:S02]  /*03b0*/  FFMA R13, R8, R13, R15 ;  /* 0x0000000d080d7223 */ /* 0x001fe4000000000f */
[----:B------:R-:W-:Y:S02]  /*03c0*/  LDS R8, [R5+0x480] ;  /* 0x0004800005087984 */ /* 0x000fe40000000800 */
[----:B------:R-:W-:Y:S02]  /*03d0*/  FFMA R20, R12, R9, R13 ;  /* 0x000000090c147223 */ /* 0x000fe4000000000d */
[----:B------:R-:W-:Y:S04]  /*03e0*/  LDS R9, [R5+0x400] ;  /* 0x0004000005097984 */ /* 0x000fe80000000800 */
[----:B------:R-:W0:Y:S01]  /*03f0*/  LDS.128 R12, [R6+UR6+0x20] ;  /* 0x00002006060c7984 */ /* 0x000e220008000c00 */
[----:B-1----:R-:W-:-:S03]  /*0400*/  FFMA R10, R25, R10, R20 ;  /* 0x0000000a190a7223 */ /* 0x002fc60000000014 */
[----:B------:R-:W1:Y:S01]  /*0410*/  LDS R25, [R5+0x500] ;  /* 0x0005000005197984 */ /* 0x000e620000000800 */
[----:B------:R-:W-:-:S03]  /*0420*/  FFMA R11, R27, R11, R10 ;  /* 0x0000000b1b0b7223 */ /* 0x000fc6000000000a */
[----:B------:R-:W2:Y:S01]  /*0430*/  LDS R27, [R5+0x580] ;  /* 0x00058000051b7984 */ /* 0x000ea20000000800 */
[----:B0-----:R-:W-:-:S03]  /*0440*/  FFMA R9, R12, R9, R11 ;  /* 0x000000090c097223 */ /* 0x001fc6000000000b */
[----:B------:R-:W-:Y:S01]  /*0450*/  LDS R12, [R5+0x680] ;  /* 0x00068000050c7984 */ /* 0x000fe20000000800 */
[----:B------:R-:W-:-:S03]  /*0460*/  FFMA R20, R8, R13, R9 ;  /* 0x0000000d08147223 */ /* 0x000fc60000000009 */
[----:B------:R-:W-:Y:S04]  /*0470*/  LDS R13, [R5+0x600] ;  /* 0x00060000050d7984 */ /* 0x000fe80000000800 */
[----:B------:R-:W0:Y:S01]  /*0480*/  LDS.128 R8, [R6+UR6+0x30] ;  /* 0x0000300606087984 */ /* 0x000e220008000c00 */
[----:B-1----:R-:W-:-:S03]  /*0490*/  FFMA R14, R25, R14, R20 ;  /* 0x0000000e190e7223 */ /* 0x002fc60000000014 */
[----:B------:R-:W1:Y:S01]  /*04a0*/  LDS R25, [R5+0x700] ;  /* 0x0007000005197984 */ /* 0x000e620000000800 */
[----:B--2---:R-:W-:-:S03]  /*04b0*/  FFMA R15, R27, R15, R14 ;  /* 0x0000000f1b0f7223 */ /* 0x004fc6000000000e */
        /* <DEDUP_REMOVED lines=16> */
[----:B------:R-:W-:Y:S01]  /*05c0*/  LDS R20, [R5+0xc80] ;  /* 0x000c800005147984 */ /* 0x000fe20000000800 */
[----:B--2---:R-:W-:-:S03]  /*05d0*/  FFMA R15, R27, R15, R14 ;  /* 0x0000000f1b0f7223 */ /* 0x004fc6000000000e */
[----:B------:R-:W1:Y:S04]  /*05e0*/  LDS R27, [R5+0xb00] ;  /* 0x000b0000051b7984 */ /* 0x000e680000000800 */
[----:B------:R-:W-:Y:S01]  /*05f0*/  LDS R25, [R5+0xd00] ;  /* 0x000d000005197984 */ /* 0x000fe20000000800 */
[----:B0-----:R-:W-:-:S03]  /*0600*/  FFMA R13, R8, R13, R15 ;  /* 0x0000000d080d7223 */ /* 0x001fc6000000000f */
[----:B------:R-:W0:Y:S01]  /*0610*/  LDS R8, [R5+0xb80] ;  /* 0x000b800005087984 */ /* 0x000e220000000800 */
[----:B------:R-:W-:-:S03]  /*0620*/  FFMA R24, R12, R9, R13 ;  /* 0x000000090c187223 */ /* 0x000fc6000000000d */
[----:B------:R-:W-:Y:S04]  /*0630*/  LDS R9, [R5+0xc00] ;  /* 0x000c000005097984 */ /* 0x000fe80000000800 */
[----:B------:R-:W2:Y:S01]  /*0640*/  LDS.128 R12, [R6+UR6+0x60] ;  /* 0x00006006060c7984 */ /* 0x000ea20008000c00 */
[----:B-1----:R-:W-:-:S04]  /*0650*/  FFMA R27, R27, R10, R24 ;  /* 0x0000000a1b1b7223 */ /* 0x002fc80000000018 */
[----:B0-----:R-:W-:-:S04]  /*0660*/  FFMA R11, R8, R11, R27 ;  /* 0x0000000b080b7223 */ /* 0x001fc8000000001b */
[----:B--2---:R-:W-:Y:S02]  /*0670*/  FFMA R9, R12, R9, R11 ;  /* 0x000000090c097223 */ /* 0x004fe4000000000b */
[----:B------:R-:W0:Y:S02]  /*0680*/  LDS R12, [R5+0xd80] ;  /* 0x000d8000050c7984 */ /* 0x000e240000000800 */
[----:B------:R-:W-:Y:S02]  /*0690*/  FFMA R24, R20, R13, R9 ;  /* 0x0000000d14187223 */ /* 0x000fe40000000009 */
[----:B------:R-:W1:Y:S04]  /*06a0*/  LDS.128 R8, [R6+UR6+0x70] ;  /* 0x0000700606087984 */ /* 0x000e680008000c00 */
[----:B------:R-:W2:Y:S01]  /*06b0*/  LDS R20, [R5+0xe80] ;  /* 0x000e800005147984 */ /* 0x000ea20000000800 */
[----:B------:R-:W-:-:S03]  /*06c0*/  FFMA R25, R25, R14, R24 ;  /* 0x0000000e19197223 */ /* 0x000fc60000000018 */
[----:B------:R-:W3:Y:S04]  /*06d0*/  LDS R13, [R5+0xf00] ;  /* 0x000f0000050d7984 */ /* 0x000ee80000000800 */
[----:B------:R-:W4:Y:S01]  /*06e0*/  LDS R14, [R5+0xf80] ;  /* 0x000f8000050e7984 */ /* 0x000f220000000800 */
[----:B------:R-:W-:Y:S01]  /*06f0*/  UIADD3 UR4, UPT, UPT, UR4, 0x20, URZ ;  /* 0x0000002004047890 */ /* 0x000fe2000fffe0ff */
[----:B------:R-:W-:Y:S05]  /*0700*/  BAR.SYNC.DEFER_BLOCKING 0x0 ;  /* 0x0000000000007b1d */ /* 0x000fea0000010000 */
[----:B------:R-:W-:-:S02]  /*0710*/  ISETP.LE.AND P0, PT, R0, UR4, PT ;  /* 0x0000000400007c0c */ /* 0x000fc4000bf03270 */
[----:B------:R-:W-:Y:S01]  /*0720*/  IADD3 R4, P1, PT, R4, 0x80, RZ ;  /* 0x0000008004047810 */ /* 0x000fe20007f3e0ff */
[----:B0-----:R-:W-:-:S04]  /*0730*/  FFMA R15, R12, R15, R25 ;  /* 0x0000000f0c0f7223 */ /* 0x001fc80000000019 */
[----:B-1----:R-:W-:-:S04]  /*0740*/  FFMA R15, R8, R26, R15 ;  /* 0x0000001a080f7223 */ /* 0x002fc8000000000f */
[----:B--2---:R-:W-:-:S04]  /*0750*/  FFMA R20, R20, R9, R15 ;  /* 0x0000000914147223 */ /* 0x004fc8000000000f */
[----:B---3--:R-:W-:Y:S01]  /*0760*/  FFMA R13, R13, R10, R20 ;  /* 0x0000000a0d0d7223 */ /* 0x008fe20000000014 */
[----:B------:R-:W-:Y:S01]  /*0770*/  IMAD.WIDE.U32 R22, R7, 0x4, R22 ;  /* 0x0000000407167825 */ /* 0x000fe200078e0016 */
[----:B------:R-:W-:-:S03]  /*0780*/  IADD3.X R3, PT, PT, RZ, R3, RZ, P1, !PT ;  /* 0x00000003ff037210 */ /* 0x000fc60000ffe4ff */
[----:B----4-:R-:W-:Y:S01]  /*0790*/  FFMA R11, R14, R11, R13 ;  /* 0x0000000b0e0b7223 */ /* 0x010fe2000000000d */
[----:B------:R-:W-:Y:S06]  /*07a0*/  @!P0 BRA `(.L_x_14) ;  /* 0xfffffff800a88947 */ /* 0x000fec000383ffff */
.L_x_13:
[----:B------:R-:W0:Y:S01]  /*07b0*/  LDCU.64 UR4, c[0x0][0x390] ;  /* 0x00007200ff0477ac */ /* 0x000e220008000a00 */
[----:B------:R-:W-:Y:S01]  /*07c0*/  IMAD R21, R18, R0, R21 ;  /* 0x0000000012157224 */ /* 0x000fe200078e0215 */
[----:B------:R-:W-:-:S04]  /*07d0*/  LEA R2, R2, R19, 0x5 ;  /* 0x0000001302027211 */ /* 0x000fc800078e28ff */
[----:B------:R-:W-:Y:S02]  /*07e0*/  SHF.R.S32.HI R3, RZ, 0x1f, R21 ;  /* 0x0000001fff037819 */ /* 0x000fe40000011415 */
[----:B------:R-:W-:-:S04]  /*07f0*/  IADD3 R0, P0, PT, R21, R2, RZ ;  /* 0x0000000215007210 */ /* 0x000fc80007f1e0ff */
[----:B------:R-:W-:Y:S02]  /*0800*/  LEA.HI.X.SX32 R3, R2, R3, 0x1, P0 ;  /* 0x0000000302037211 */ /* 0x000fe400000f0eff */
[----:B0-----:R-:W-:-:S04]  /*0810*/  LEA R2, P0, R0, UR4, 0x2 ;  /* 0x0000000400027c11 */ /* 0x001fc8000f8010ff */
[----:B------:R-:W-:-:S05]  /*0820*/  LEA.HI.X R3, R0, UR5, R3, 0x2, P0 ;  /* 0x0000000500037c11 */ /* 0x000fca00080f1403 */
[----:B------:R-:W2:Y:S02]  /*0830*/  LDG.E R0, desc[UR8][R2.64] ;  /* 0x0000000802007981 */ /* 0x000ea4000c1e1900 */
[----:B--2---:R-:W-:-:S05]  /*0840*/  FADD R11, R0, R11 ;  /* 0x0000000b000b7221 */ /* 0x004fca0000000000 */
[----:B------:R-:W-:Y:S01]  /*0850*/  STG.E desc[UR8][R2.64], R11 ;  /* 0x0000000b02007986 */ /* 0x000fe2000c101908 */
[----:B------:R-:W-:Y:S05]  /*0860*/  EXIT ;  /* 0x000000000000794d */ /* 0x000fea0003800000 */
.L_x_15:
        /* <DEDUP_REMOVED lines=9> */
.L_x_23:


//--------------------- .text._Z27matmul_PMPPThreadCoarseningPfS_S_i --------------------------
	.section	.text._Z27matmul_PMPPThreadCoarseningPfS_S_i,"ax",@progbits
	.align	128
        .global         _Z27matmul_PMPPThreadCoarseningPfS_S_i
        .type           _Z27matmul_PMPPThreadCoarseningPfS_S_i,@function
        .size           _Z27matmul_PMPPThreadCoarseningPfS_S_i,(.L_x_24 - _Z27matmul_PMPPThreadCoarseningPfS_S_i)
        .other          _Z27matmul_PMPPThreadCoarseningPfS_S_i,@"STO_CUDA_ENTRY STV_DEFAULT"
_Z27matmul_PMPPThreadCoarseningPfS_S_i:
.text._Z27matmul_PMPPThreadCoarseningPfS_S_i:
[----:B------:R-:W-:Y:S01]  /*0000*/  LDC R1, c[0x0][0x37c] ;  /* 0x0000df00ff017b82 */ /* 0x000fe20000000800 */
[----:B------:R-:W0:Y:S07]  /*0010*/  S2R R24, SR_TID.X ;  /* 0x0000000000187919 */ /* 0x000e2e0000002100 */
[----:B------:R-:W1:Y:S01]  /*0020*/  S2UR UR4, SR_CTAID.X ;  /* 0x00000000000479c3 */ /* 0x000e620000002500 */
[----:B------:R-:W2:Y:S01]  /*0030*/  LDCU UR8, c[0x0][0x398] ;  /* 0x00007300ff0877ac */ /* 0x000ea20008000800 */
[----:B------:R-:W-:Y:S01]  /*0040*/  HFMA2 R0, -RZ, RZ, 0, 0 ;  /* 0x00000000ff007431 */ /* 0x000fe200000001ff */
[----:B------:R-:W-:-:S02]  /*0050*/  CS2R R44, SRZ ;  /* 0x00000000002c7805 */ /* 0x000fc4000001ff00 */
[----:B------:R-:W-:Y:S02]  /*0060*/  CS2R R42, SRZ ;  /* 0x00000000002a7805 */ /* 0x000fe4000001ff00 */
[----:B------:R-:W-:Y:S02]  /*0070*/  CS2R R40, SRZ ;  /* 0x0000000000287805 */ /* 0x000fe4000001ff00 */
[----:B------:R-:W-:Y:S02]  /*0080*/  CS2R R38, SRZ ;  /* 0x0000000000267805 */ /* 0x000fe4000001ff00 */
[----:B------:R-:W-:Y:S02]  /*0090*/  CS2R R36, SRZ ;  /* 0x0000000000247805 */ /* 0x000fe4000001ff00 */
[----:B------:R-:W-:Y:S02]  /*00a0*/  CS2R R34, SRZ ;  /* 0x0000000000227805 */ /* 0x000fe4000001ff00 */
        /* <DEDUP_REMOVED lines=9> */
[----:B------:R-:W-:Y:S01]  /*0140*/  MOV R25, RZ ;  /* 0x000000ff00197202 */ /* 0x000fe20000000f00 */
[----:B--2---:R-:W-:Y:S01]  /*0150*/  UISETP.GE.AND UP0, UPT, UR8, 0x20, UPT ;  /* 0x000000200800788c */ /* 0x004fe2000bf06270 */
[----:B------:R-:W2:Y:S01]  /*0160*/  LDCU.64 UR10, c[0x0][0x358] ;  /* 0x00006b00ff0a77ac */ /* 0x000ea20008000a00 */
[----:B-1----:R-:W-:-:S06]  /*0170*/  USHF.L.U32 UR4, UR4, 0xa, URZ ;  /* 0x0000000a04047899 */ /* 0x002fcc00080006ff */
[----:B0-----:R-:W-:Y:S01]  /*0180*/  LOP3.LUT R46, R24, UR4, RZ, 0xfc, !PT ;  /* 0x00000004182e7c12 */ /* 0x001fe2000f8efcff */
[----:B------:R-:W-:Y:S06]  /*0190*/  BRA.U !UP0, `(.L_x_16) ;  /* 0x0000000508c87547 */ /* 0x000fec000b800000 */
[----:B------:R-:W0:Y:S01]  /*01a0*/  S2UR UR7, SR_CgaCtaId ;  /* 0x00000000000779c3 */ /* 0x000e220000008800 */
[----:B------:R-:W1:Y:S01]  /*01b0*/  S2R R13, SR_TID.Y ;  /* 0x00000000000d7919 */ /* 0x000e620000002200 */
[----:B------:R-:W-:Y:S01]  /*01c0*/  UMOV UR4, 0x400 ;  /* 0x0000040000047882 */ /* 0x000fe20000000000 */
[----:B------:R-:W-:Y:S01]  /*01d0*/  USHF.R.S32.HI UR6, URZ, 0x1f, UR8 ;  /* 0x0000001fff067899 */ /* 0x000fe20008011408 */
[----:B------:R-:W-:Y:S01]  /*01e0*/  MOV R26, RZ ;  /* 0x000000ff001a7202 */ /* 0x000fe20000000f00 */
[----:B------:R-:W-:Y:S01]  /*01f0*/  UIADD3 UR5, UPT, UPT, UR4, 0x1000, URZ ;  /* 0x0000100004057890 */ /* 0x000fe2000fffe0ff */
[----:B------:R-:W-:Y:S01]  /*0200*/  MOV R44, RZ ;  /* 0x000000ff002c7202 */ /* 0x000fe20000000f00 */
[----:B------:R-:W-:-:S04]  /*0210*/  ULEA.HI UR6, UR6, UR8, URZ, 0x5 ;  /* 0x0000000806067291 */ /* 0x000fc8000f8f28ff */
[----:B------:R-:W-:Y:S02]  /*0220*/  USHF.R.S32.HI UR6, URZ, 0x5, UR6 ;  /* 0x00000005ff067899 */ /* 0x000fe40008011406 */
[----:B0-----:R-:W-:Y:S02]  /*0230*/  ULEA UR5, UR7, UR5, 0x18 ;  /* 0x0000000507057291 */ /* 0x001fe4000f8ec0ff */
[----:B------:R-:W-:-:S04]  /*0240*/  ULEA UR4, UR7, UR4, 0x18 ;  /* 0x0000000407047291 */ /* 0x000fc8000f8ec0ff */
[----:B------:R-:W-:Y:S02]  /*0250*/  LEA R24, R24, UR5, 0x2 ;  /* 0x0000000518187c11 */ /* 0x000fe4000f8e10ff */
[C---:B-1----:R-:W-:Y:S02]  /*0260*/  LEA R27, R13.reuse, UR4, 0x7 ;  /* 0x000000040d1b7c11 */ /* 0x042fe4000f8e38ff */
[----:B------:R-:W-:-:S07]  /*0270*/  LEA R28, R13, R24, 0x7 ;  /* 0x000000180d1c7211 */ /* 0x000fce00078e38ff */
.L_x_18:
[----:B------:R-:W0:Y:S01]  /*0280*/  S2R R29, SR_TID.Y ;  /* 0x00000000001d7919 */ /* 0x000e220000002200 */
[----:B------:R-:W1:Y:S01]  /*0290*/  LDCU UR8, c[0x0][0x398] ;  /* 0x00007300ff0877ac */ /* 0x000e620008000800 */
[----:B------:R-:W3:Y:S01]  /*02a0*/  LDC.64 R12, c[0x0][0x380] ;  /* 0x0000e000ff0c7b82 */ /* 0x000ee20000000a00 */
[----:B------:R-:W0:Y:S01]  /*02b0*/  S2R R14, SR_CTAID.Y ;  /* 0x00000000000e7919 */ /* 0x000e220000002600 */
[----:B------:R-:W1:Y:S01]  /*02c0*/  S2R R16, SR_TID.X ;  /* 0x0000000000107919 */ /* 0x000e620000002100 */
[----:B0-----:R-:W-:-:S05]  /*02d0*/  LEA R14, R14, R29, 0x5 ;  /* 0x0000001d0e0e7211 */ /* 0x001fca00078e28ff */
[----:B-1----:R-:W-:-:S05]  /*02e0*/  IMAD R15, R14, UR8, R16 ;  /* 0x000000080e0f7c24 */ /* 0x002fca000f8e0210 */
[----:B------:R-:W-:-:S05]  /*02f0*/  LEA R15, R26, R15, 0x5 ;  /* 0x0000000f1a0f7211 */ /* 0x000fca00078e28ff */
[----:B---3--:R-:W-:-:S06]  /*0300*/  IMAD.WIDE R12, R15, 0x4, R12 ;  /* 0x000000040f0c7825 */ /* 0x008fcc00078e020c */
[----:B--2---:R-:W2:Y:S01]  /*0310*/  LDG.E R12, desc[UR10][R12.64] ;  /* 0x0000000a0c0c7981 */ /* 0x004ea2000c1e1900 */
[----:B------:R-:W-:Y:S01]  /*0320*/  LEA R15, R16, R27, 0x2 ;  /* 0x0000001b100f7211 */ /* 0x000fe200078e10ff */
[----:B------:R-:W-:Y:S01]  /*0330*/  UMOV UR4, URZ ;  /* 0x000000ff00047c82 */ /* 0x000fe20008000000 */
[----:B------:R-:W-:-:S05]  /*0340*/  LEA R29, R26, R29, 0x5 ;  /* 0x0000001d1a1d7211 */ /* 0x000fca00078e28ff */
[----:B------:R-:W-:Y:S01]  /*0350*/  IMAD R29, R29, UR8, R46 ;  /* 0x000000081d1d7c24 */ /* 0x000fe2000f8e022e */
[----:B--2---:R0:W-:Y:S06]  /*0360*/  STS [R15], R12 ;  /* 0x0000000c0f007388 */ /* 0x0041ec0000000800 */
.L_x_17:
[----:B0-----:R-:W0:Y:S02]  /*0370*/  LDC.64 R12, c[0x0][0x388] ;  /* 0x0000e200ff0c7b82 */ /* 0x001e240000000a00 */
[----:B0-----:R-:W-:-:S06]  /*0380*/  IMAD.WIDE R48, R29, 0x4, R12 ;  /* 0x000000041d307825 */ /* 0x001fcc00078e020c */
[----:B------:R-:W2:Y:S01]  /*0390*/  LDG.E R49, desc[UR10][R48.64] ;  /* 0x0000000a30317981 */ /* 0x000ea2000c1e1900 */
[----:B------:R-:W-:Y:S01]  /*03a0*/  UIADD3 UR4, UPT, UPT, UR4, 0x1, URZ ;  /* 0x0000000104047890 */ /* 0x000fe2000fffe0ff */
[----:B------:R-:W-:-:S03]  /*03b0*/  IADD3 R29, PT, PT, R29, 0x20, RZ ;  /* 0x000000201d1d7810 */ /* 0x000fc60007ffe0ff */
[----:B------:R-:W-:Y:S01]  /*03c0*/  UISETP.NE.AND UP0, UPT, UR4, 0x20, UPT ;  /* 0x000000200400788c */ /* 0x000fe2000bf05270 */
[----:B--2---:R-:W-:Y:S01]  /*03d0*/  STS [R28], R49 ;  /* 0x000000311c007388 */ /* 0x004fe20000000800 */
[----:B------:R-:W-:Y:S06]  /*03e0*/  BAR.SYNC.DEFER_BLOCKING 0x0 ;  /* 0x0000000000007b1d */ /* 0x000fec0000010000 */
[----:B------:R-:W-:Y:S04]  /*03f0*/  LDS R12, [R24] ;  /* 0x00000000180c7984 */ /* 0x000fe80000000800 */
[----:B------:R-:W0:Y:S04]  /*0400*/  LDS.128 R16, [R27] ;  /* 0x000000001b107984 */ /* 0x000e280000000c00 */
        /* <DEDUP_REMOVED lines=8> */
[----:B------:R-:W0:Y:S01]  /*0490*/  LDS.128 R12, [R27+0x10] ;  /* 0x000010001b0c7984 */ /* 0x000e220000000c00 */
[----:B--2---:R-:W-:-:S03]  /*04a0*/  FFMA R23, R50, R18, R23 ;  /* 0x0000001232177223 */ /* 0x004fc60000000017 */
[----:B------:R-:W1:Y:S01]  /*04b0*/  LDS R47, [R24+0x280] ;  /* 0x00028000182f7984 */ /* 0x000e620000000800 */
[----:B---3--:R-:W-:-:S03]  /*04c0*/  FFMA R20, R51, R19, R20 ;  /* 0x0000001333147223 */ /* 0x008fc60000000014 */
[----:B------:R-:W-:Y:S01]  /*04d0*/  LDS R51, [R24+0xc80] ;  /* 0x000c800018337984 */ /* 0x000fe20000000800 */
[----:B0-----:R-:W-:Y:S01]  /*04e0*/  FFMA R21, R12, R16, R21 ;  /* 0x000000100c157223 */ /* 0x001fe20000000015 */
[----:B------:R-:W-:Y:S02]  /*04f0*/  FFMA R8, R49, R15, R8 ;  /* 0x0000000f31087223 */ /* 0x000fe40000000008 */
[----:B------:R-:W0:Y:S01]  /*0500*/  LDS R12, [R24+0x300] ;  /* 0x00030000180c7984 */ /* 0x000e220000000800 */
[----:B-1----:R-:W-:-:S03]  /*0510*/  FFMA R10, R47, R13, R10 ;  /* 0x0000000d2f0a7223 */ /* 0x002fc6000000000a */
[----:B------:R-:W1:Y:S04]  /*0520*/  LDS.128 R16, [R27+0x20] ;  /* 0x000020001b107984 */ /* 0x000e680000000c00 */
[----:B------:R-:W2:Y:S04]  /*0530*/  LDS R47, [R24+0x480] ;  /* 0x00048000182f7984 */ /* 0x000ea80000000800 */
[----:B------:R-:W3:Y:S01]  /*0540*/  LDS R49, [R24+0x580] ;  /* 0x0005800018317984 */ /* 0x000ee20000000800 */
[----:B0-----:R-:W-:-:S03]  /*0550*/  FFMA R11, R12, R14, R11 ;  /* 0x0000000e0c0b7223 */ /* 0x001fc6000000000b */
[----:B------:R-:W-:Y:S01]  /*0560*/  LDS.128 R12, [R27+0x30] ;  /* 0x000030001b0c7984 */ /* 0x000fe20000000c00 */
[----:B-1----:R-:W-:-:S03]  /*0570*/  FFMA R9, R16, R48, R9 ;  /* 0x0000003010097223 */ /* 0x002fc60000000009 */
[----:B------:R-:W0:Y:S01]  /*0580*/  LDS R16, [R24+0x500] ;  /* 0x0005000018107984 */ /* 0x000e220000000800 */
[----:B--2---:R-:W-:-:S03]  /*0590*/  FFMA R6, R47, R17, R6 ;  /* 0x000000112f067223 */ /* 0x004fc60000000006 */
[----:B------:R-:W1:Y:S01]  /*05a0*/  LDS R48, [R24+0x600] ;  /* 0x0006000018307984 */ /* 0x000e620000000800 */
[----:B---3--:R-:W-:-:S03]  /*05b0*/  FFMA R4, R49, R19, R4 ;  /* 0x0000001331047223 */ /* 0x008fc60000000004 */
        /* <DEDUP_REMOVED lines=21> */
[----:B------:R-:W0:Y:S01]  /*0710*/  LDS.128 R16, [R27+0x60] ;  /* 0x000060001b107984 */ /* 0x000e220000000c00 */
[----:B-1----:R-:W-:-:S03]  /*0720*/  FFMA R35, R12, R48, R35 ;  /* 0x000000300c237223 */ /* 0x002fc60000000023 */
[----:B------:R-:W1:Y:S01]  /*0730*/  LDS R12, [R24+0xb00] ;  /* 0x000b0000180c7984 */ /* 0x000e620000000800 */
[----:B--2---:R-:W-:-:S03]  /*0740*/  FFMA R34, R47, R13, R34 ;  /* 0x0000000d2f227223 */ /* 0x004fc60000000022 */
[----:B------:R-:W2:Y:S01]  /*0750*/  LDS R48, [R24+0xc00] ;  /* 0x000c000018307984 */ /* 0x000ea20000000800 */
[----:B---3--:R-:W-:-:S03]  /*0760*/  FFMA R36, R49, R15, R36 ;  /* 0x0000000f31247223 */ /* 0x008fc60000000024 */
[----:B------:R-:W-:Y:S04]  /*0770*/  LDS R47, [R24+0xe00] ;  /* 0x000e0000182f7984 */ /* 0x000fe80000000800 */
[----:B------:R-:W-:Y:S01]  /*0780*/  LDS R49, [R24+0xe80] ;  /* 0x000e800018317984 */ /* 0x000fe20000000800 */
[----:B0-----:R-:W-:-:S03]  /*0790*/  FFMA R38, R51, R17, R38 ;  /* 0x0000001133267223 */ /* 0x001fc60000000026 */
[----:B------:R-:W0:Y:S01]  /*07a0*/  LDS R17, [R24+0xd80] ;  /* 0x000d800018117984 */ /* 0x000e220000000800 */
[----:B-1----:R-:W-:-:S03]  /*07b0*/  FFMA R37, R12, R14, R37 ;  /* 0x0000000e0c257223 */ /* 0x002fc60000000025 */
[----:B------:R-:W-:Y:S01]  /*07c0*/  LDS R51, [R24+0xf80] ;  /* 0x000f800018337984 */ /* 0x000fe20000000800 */
[----:B--2---:R-:W-:-:S03]  /*07d0*/  FFMA R39, R16, R48, R39 ;  /* 0x0000003010277223 */ /* 0x004fc60000000027 */
[----:B------:R-:W1:Y:S04]  /*07e0*/  LDS R16, [R24+0xd00] ;  /* 0x000d000018107984 */ /* 0x000e680000000800 */
[----:B------:R-:W-:Y:S04]  /*07f0*/  LDS R48, [R24+0xf00] ;  /* 0x000f000018307984 */ /* 0x000fe80000000800 */
[----:B------:R-:W2:Y:S01]  /*0800*/  LDS.128 R12, [R27+0x70] ;  /* 0x000070001b0c7984 */ /* 0x000ea20000000c00 */
[----:B0-----:R-:W-:Y:S01]  /*0810*/  FFMA R40, R17, R19, R40 ;  /* 0x0000001311287223 */ /* 0x001fe20000000028 */
[----:B-1----:R-:W-:Y:S01]  /*0820*/  FFMA R41, R16, R18, R41 ;  /* 0x0000001210297223 */ /* 0x002fe20000000029 */
[----:B--2---:R-:W-:Y:S01]  /*0830*/  FFMA R43, R12, R47, R43 ;  /* 0x0000002f0c2b7223 */ /* 0x004fe2000000002b */
[----:B------:R-:W-:Y:S01]  /*0840*/  FFMA R42, R49, R13, R42 ;  /* 0x0000000d312a7223 */ /* 0x000fe2000000002a */
[----:B------:R-:W-:Y:S01]  /*0850*/  FFMA R45, R48, R14, R45 ;  /* 0x0000000e302d7223 */ /* 0x000fe2000000002d */
[----:B------:R-:W-:Y:S01]  /*0860*/  FFMA R44, R51, R15, R44 ;  /* 0x0000000f332c7223 */ /* 0x000fe2000000002c */
[----:B------:R-:W-:Y:S06]  /*0870*/  BAR.SYNC.DEFER_BLOCKING 0x0 ;  /* 0x0000000000007b1d */ /* 0x000fec0000010000 */
[----:B------:R-:W-:Y:S05]  /*0880*/  BRA.U UP0, `(.L_x_17) ;  /* 0xfffffff900b87547 */ /* 0x000fea000b83ffff */
[----:B------:R-:W-:-:S04]  /*0890*/  IADD3 R26, PT, PT, R26, 0x1, RZ ;  /* 0x000000011a1a7810 */ /* 0x000fc80007ffe0ff */
[----:B------:R-:W-:-:S13]  /*08a0*/  ISETP.NE.AND P0, PT, R26, UR6, PT ;  /* 0x000000061a007c0c */ /* 0x000fda000bf05270 */
[----:B------:R-:W-:Y:S05]  /*08b0*/  @P0 BRA `(.L_x_18) ;  /* 0xfffffff800700947 */ /* 0x000fea000383ffff */
.L_x_16:
[----:B------:R-:W0:Y:S01]  /*08c0*/  S2R R14, SR_CTAID.Y ;  /* 0x00000000000e7919 */ /* 0x000e220000002600 */
[----:B------:R-:W1:Y:S01]  /*08d0*/  LDC.64 R12, c[0x0][0x390] ;  /* 0x0000e400ff0c7b82 */ /* 0x000e620000000a00 */
[----:B------:R-:W0:Y:S02]  /*08e0*/  S2R R15, SR_TID.Y ;  /* 0x00000000000f7919 */ /* 0x000e240000002200 */
[----:B0-----:R-:W-:-:S05]  /*08f0*/  LEA R15, R14, R15, 0x5 ;  /* 0x0000000f0e0f7211 */ /* 0x001fca00078e28ff */
[----:B------:R-:W-:-:S04]  /*0900*/  IMAD R15, R15, UR8, R46 ;  /* 0x000000080f0f7c24 */ /* 0x000fc8000f8e022e */
[----:B-1----:R-:W-:-:S05]  /*0910*/  IMAD.WIDE R12, R15, 0x4, R12 ;  /* 0x000000040f0c7825 */ /* 0x002fca00078e020c */
[----:B--2---:R-:W-:Y:S04]  /*0920*/  STG.E desc[UR10][R12.64], R25 ;  /* 0x000000190c007986 */ /* 0x004fe8000c10190a */
[----:B------:R-:W-:Y:S04]  /*0930*/  STG.E desc[UR10][R12.64+0x80], R22 ;  /* 0x000080160c007986 */ /* 0x000fe8000c10190a */
        /* <DEDUP_REMOVED lines=29> */
[----:B------:R-:W-:Y:S01]  /*0b10*/  STG.E desc[UR10][R12.64+0xf80], R44 ;  /* 0x000f802c0c007986 */ /* 0x000fe2000c10190a */
[----:B------:R-:W-:Y:S05]  /*0b20*/  EXIT ;  /* 0x000000000000794d */ /* 0x000fea0003800000 */
.L_x_19:
        /* <DEDUP_REMOVED lines=13> */
.L_x_24:


//--------------------- .nv.shared.reserved.0     --------------------------
	.section	.nv.shared.reserved.0,"aw",@nobits
	.weak		__nv_reservedSMEM_offset_0_alias
	.size		__nv_reservedSMEM_offset_0_alias, 0, 64
	.other		__nv_reservedSMEM_offset_0_alias,@"STO_CUDA_RESERVED_SHARED STV_DEFAULT"
__nv_reservedSMEM_offset_0_alias:
	.zero		0
	.zero		64


//--------------------- .nv.shared._Z17matmul_tiled_smemPfS_S_i --------------------------
	.section	.nv.shared._Z17matmul_tiled_smemPfS_S_i,"aw",@nobits
	.sectionflags	@""
	.align	4
.nv.shared._Z17matmul_tiled_smemPfS_S_i:
	.zero		9216


//--------------------- .nv.shared._Z25matmul_sharedmem_blockingPfS_S_i --------------------------
	.section	.nv.shared._Z25matmul_sharedmem_blockingPfS_S_i,"aw",@nobits
	.sectionflags	@""
	.align	4
.nv.shared._Z25matmul_sharedmem_blockingPfS_S_i:
	.zero		9216


//--------------------- .nv.shared._Z27matmul_PMPPThreadCoarseningPfS_S_i --------------------------
	.section	.nv.shared._Z27matmul_PMPPThreadCoarseningPfS_S_i,"aw",@nobits
	.sectionflags	@""
	.align	4
.nv.shared._Z27matmul_PMPPThreadCoarseningPfS_S_i:
	.zero		9216


//--------------------- .nv.constant0._Z13matmul_kernelPfS_S_i --------------------------
	.section	.nv.constant0._Z13matmul_kernelPfS_S_i,"a",@progbits
	.sectionflags	@""
	.align	4
.nv.constant0._Z13matmul_kernelPfS_S_i:
	.zero		924


//--------------------- .nv.constant0._Z26matmul_globalmemcoalescingPfS_S_i --------------------------
	.section	.nv.constant0._Z26matmul_globalmemcoalescingPfS_S_i,"a",@progbits
	.sectionflags	@""
	.align	4
.nv.constant0._Z26matmul_globalmemcoalescingPfS_S_i:
	.zero		924


//--------------------- .nv.constant0._Z17matmul_tiled_smemPfS_S_i --------------------------
	.section	.nv.constant0._Z17matmul_tiled_smemPfS_S_i,"a",@progbits
	.sectionflags	@""
	.align	4
.nv.constant0._Z17matmul_tiled_smemPfS_S_i:
	.zero		924


//--------------------- .nv.constant0._Z25matmul_sharedmem_blockingPfS_S_i --------------------------
	.section	.nv.constant0._Z25matmul_sharedmem_blockingPfS_S_i,"a",@progbits
	.sectionflags	@""
	.align	4
.nv.constant0._Z25matmul_sharedmem_blockingPfS_S_i:
	.zero		924


//--------------------- .nv.constant0._Z27matmul_PMPPThreadCoarseningPfS_S_i --------------------------
	.section	.nv.constant0._Z27matmul_PMPPThreadCoarseningPfS_S_i,"a",@progbits
	.sectionflags	@""
	.align	4
.nv.constant0._Z27matmul_PMPPThreadCoarseningPfS_S_i:
	.zero		924


//--------------------- SYMBOLS --------------------------

	.type		.nv.reservedSmem.offset0,@object
	.size		.nv.reservedSmem.offset0,0x4
	.type		.nv.reservedSmem.cap,@object
	.size		.nv.reservedSmem.cap,0x4
